//
// Generated by NVIDIA NVVM Compiler
//
// Compiler Build ID: CL-36424714
// Cuda compilation tools, release 13.0, V13.0.88
// Based on NVVM 20.0.0
//

.version 9.0
.target sm_100
.address_size 64

	// .globl	_Z20matrixMultiplyKernelPdS_S_iii
// _ZZ20matrixMultiplyKernelPdS_S_iiiE2Bs has been demoted

.visible .entry _Z20matrixMultiplyKernelPdS_S_iii(
	.param .u64 .ptr .align 1 _Z20matrixMultiplyKernelPdS_S_iii_param_0,
	.param .u64 .ptr .align 1 _Z20matrixMultiplyKernelPdS_S_iii_param_1,
	.param .u64 .ptr .align 1 _Z20matrixMultiplyKernelPdS_S_iii_param_2,
	.param .u32 _Z20matrixMultiplyKernelPdS_S_iii_param_3,
	.param .u32 _Z20matrixMultiplyKernelPdS_S_iii_param_4,
	.param .u32 _Z20matrixMultiplyKernelPdS_S_iii_param_5
)
{
	.local .align 16 .b8 	__local_depot0[512];
	.reg .b64 	%SP;
	.reg .b64 	%SPL;
	.reg .pred 	%p<159>;
	.reg .b32 	%r<477>;
	.reg .b64 	%rd<69>;
	.reg .b64 	%fd<612>;
	// demoted variable
	.shared .align 8 .b8 _ZZ20matrixMultiplyKernelPdS_S_iiiE2Bs[32768];
	mov.u64 	%SPL, __local_depot0;
	ld.param.u32 	%r9, [_Z20matrixMultiplyKernelPdS_S_iii_param_4];
	add.u64 	%rd1, %SPL, 0;
	mov.f64 	%fd412, 0d0000000000000000;
	st.local.v2.f64 	[%rd1], {%fd412, %fd412};
	st.local.v2.f64 	[%rd1+16], {%fd412, %fd412};
	st.local.v2.f64 	[%rd1+32], {%fd412, %fd412};
	st.local.v2.f64 	[%rd1+48], {%fd412, %fd412};
	st.local.v2.f64 	[%rd1+64], {%fd412, %fd412};
	st.local.v2.f64 	[%rd1+80], {%fd412, %fd412};
	st.local.v2.f64 	[%rd1+96], {%fd412, %fd412};
	st.local.v2.f64 	[%rd1+112], {%fd412, %fd412};
	st.local.v2.f64 	[%rd1+128], {%fd412, %fd412};
	st.local.v2.f64 	[%rd1+144], {%fd412, %fd412};
	st.local.v2.f64 	[%rd1+160], {%fd412, %fd412};
	st.local.v2.f64 	[%rd1+176], {%fd412, %fd412};
	st.local.v2.f64 	[%rd1+192], {%fd412, %fd412};
	st.local.v2.f64 	[%rd1+208], {%fd412, %fd412};
	st.local.v2.f64 	[%rd1+224], {%fd412, %fd412};
	st.local.v2.f64 	[%rd1+240], {%fd412, %fd412};
	st.local.v2.f64 	[%rd1+256], {%fd412, %fd412};
	st.local.v2.f64 	[%rd1+272], {%fd412, %fd412};
	st.local.v2.f64 	[%rd1+288], {%fd412, %fd412};
	st.local.v2.f64 	[%rd1+304], {%fd412, %fd412};
	st.local.v2.f64 	[%rd1+320], {%fd412, %fd412};
	st.local.v2.f64 	[%rd1+336], {%fd412, %fd412};
	st.local.v2.f64 	[%rd1+352], {%fd412, %fd412};
	st.local.v2.f64 	[%rd1+368], {%fd412, %fd412};
	st.local.v2.f64 	[%rd1+384], {%fd412, %fd412};
	st.local.v2.f64 	[%rd1+400], {%fd412, %fd412};
	st.local.v2.f64 	[%rd1+416], {%fd412, %fd412};
	st.local.v2.f64 	[%rd1+432], {%fd412, %fd412};
	st.local.v2.f64 	[%rd1+448], {%fd412, %fd412};
	st.local.v2.f64 	[%rd1+464], {%fd412, %fd412};
	st.local.v2.f64 	[%rd1+480], {%fd412, %fd412};
	st.local.v2.f64 	[%rd1+496], {%fd412, %fd412};
	setp.lt.s32 	%p1, %r9, 1;
	mov.f64 	%fd413, %fd412;
	mov.f64 	%fd414, %fd412;
	mov.f64 	%fd415, %fd412;
	mov.f64 	%fd416, %fd412;
	mov.f64 	%fd417, %fd412;
	mov.f64 	%fd418, %fd412;
	mov.f64 	%fd419, %fd412;
	mov.f64 	%fd420, %fd412;
	mov.f64 	%fd421, %fd412;
	mov.f64 	%fd422, %fd412;
	mov.f64 	%fd423, %fd412;
	mov.f64 	%fd424, %fd412;
	mov.f64 	%fd425, %fd412;
	mov.f64 	%fd426, %fd412;
	mov.f64 	%fd427, %fd412;
	mov.f64 	%fd428, %fd412;
	mov.f64 	%fd429, %fd412;
	mov.f64 	%fd430, %fd412;
	mov.f64 	%fd431, %fd412;
	mov.f64 	%fd432, %fd412;
	mov.f64 	%fd433, %fd412;
	mov.f64 	%fd434, %fd412;
	mov.f64 	%fd435, %fd412;
	mov.f64 	%fd436, %fd412;
	mov.f64 	%fd437, %fd412;
	mov.f64 	%fd438, %fd412;
	mov.f64 	%fd439, %fd412;
	mov.f64 	%fd440, %fd412;
	mov.f64 	%fd441, %fd412;
	mov.f64 	%fd442, %fd412;
	mov.f64 	%fd443, %fd412;
	mov.f64 	%fd444, %fd412;
	mov.f64 	%fd445, %fd412;
	mov.f64 	%fd446, %fd412;
	mov.f64 	%fd447, %fd412;
	mov.f64 	%fd448, %fd412;
	mov.f64 	%fd449, %fd412;
	mov.f64 	%fd450, %fd412;
	mov.f64 	%fd451, %fd412;
	mov.f64 	%fd452, %fd412;
	mov.f64 	%fd453, %fd412;
	mov.f64 	%fd454, %fd412;
	mov.f64 	%fd455, %fd412;
	mov.f64 	%fd456, %fd412;
	mov.f64 	%fd457, %fd412;
	mov.f64 	%fd458, %fd412;
	mov.f64 	%fd459, %fd412;
	mov.f64 	%fd460, %fd412;
	mov.f64 	%fd461, %fd412;
	mov.f64 	%fd462, %fd412;
	mov.f64 	%fd463, %fd412;
	mov.f64 	%fd464, %fd412;
	mov.f64 	%fd465, %fd412;
	mov.f64 	%fd466, %fd412;
	mov.f64 	%fd467, %fd412;
	mov.f64 	%fd468, %fd412;
	mov.f64 	%fd469, %fd412;
	mov.f64 	%fd470, %fd412;
	mov.f64 	%fd471, %fd412;
	mov.f64 	%fd472, %fd412;
	mov.f64 	%fd473, %fd412;
	mov.f64 	%fd474, %fd412;
	mov.f64 	%fd475, %fd412;
	@%p1 bra 	$L__BB0_152;
	mov.b32 	%r474, 0;
	mov.f64 	%fd412, 0d0000000000000000;
	mov.u32 	%r12, %ctaid.y;
	mov.u32 	%r13, %ntid.y;
	mov.u32 	%r14, %tid.y;
	mad.lo.s32 	%r15, %r12, %r13, %r14;
	mov.u32 	%r88, %ctaid.x;
	shl.b32 	%r89, %r88, 6;
$L__BB0_2:
	ld.param.u32 	%r319, [_Z20matrixMultiplyKernelPdS_S_iii_param_3];
	setp.ge.s32 	%p2, %r15, %r319;
	@%p2 bra 	$L__BB0_131;
	ld.param.u32 	%r321, [_Z20matrixMultiplyKernelPdS_S_iii_param_4];
	ld.param.u64 	%rd59, [_Z20matrixMultiplyKernelPdS_S_iii_param_0];
	mad.lo.s32 	%r20, %r321, %r15, %r474;
	setp.ge.s32 	%p3, %r474, %r321;
	cvta.to.global.u64 	%rd8, %rd59;
	mul.wide.s32 	%rd9, %r20, 8;
	add.s64 	%rd2, %rd8, %rd9;
	@%p3 bra 	$L__BB0_5;
	ld.global.f64 	%fd275, [%rd2];
	st.local.f64 	[%rd1], %fd275;
$L__BB0_5:
	ld.param.u32 	%r322, [_Z20matrixMultiplyKernelPdS_S_iii_param_4];
	add.s32 	%r21, %r474, 1;
	setp.ge.s32 	%p4, %r21, %r322;
	@%p4 bra 	$L__BB0_7;
	ld.global.f64 	%fd276, [%rd2+8];
	st.local.f64 	[%rd1+8], %fd276;
$L__BB0_7:
	ld.param.u32 	%r323, [_Z20matrixMultiplyKernelPdS_S_iii_param_4];
	add.s32 	%r22, %r474, 2;
	setp.ge.s32 	%p5, %r22, %r323;
	@%p5 bra 	$L__BB0_9;
	ld.global.f64 	%fd277, [%rd2+16];
	st.local.f64 	[%rd1+16], %fd277;
$L__BB0_9:
	ld.param.u32 	%r324, [_Z20matrixMultiplyKernelPdS_S_iii_param_4];
	add.s32 	%r23, %r474, 3;
	setp.ge.s32 	%p6, %r23, %r324;
	@%p6 bra 	$L__BB0_11;
	ld.global.f64 	%fd278, [%rd2+24];
	st.local.f64 	[%rd1+24], %fd278;
$L__BB0_11:
	ld.param.u32 	%r325, [_Z20matrixMultiplyKernelPdS_S_iii_param_4];
	add.s32 	%r24, %r474, 4;
	setp.ge.s32 	%p7, %r24, %r325;
	@%p7 bra 	$L__BB0_13;
	ld.global.f64 	%fd279, [%rd2+32];
	st.local.f64 	[%rd1+32], %fd279;
$L__BB0_13:
	ld.param.u32 	%r326, [_Z20matrixMultiplyKernelPdS_S_iii_param_4];
	add.s32 	%r25, %r474, 5;
	setp.ge.s32 	%p8, %r25, %r326;
	@%p8 bra 	$L__BB0_15;
	ld.global.f64 	%fd280, [%rd2+40];
	st.local.f64 	[%rd1+40], %fd280;
$L__BB0_15:
	ld.param.u32 	%r327, [_Z20matrixMultiplyKernelPdS_S_iii_param_4];
	add.s32 	%r26, %r474, 6;
	setp.ge.s32 	%p9, %r26, %r327;
	@%p9 bra 	$L__BB0_17;
	ld.global.f64 	%fd281, [%rd2+48];
	st.local.f64 	[%rd1+48], %fd281;
$L__BB0_17:
	ld.param.u32 	%r328, [_Z20matrixMultiplyKernelPdS_S_iii_param_4];
	add.s32 	%r27, %r474, 7;
	setp.ge.s32 	%p10, %r27, %r328;
	@%p10 bra 	$L__BB0_19;
	ld.global.f64 	%fd282, [%rd2+56];
	st.local.f64 	[%rd1+56], %fd282;
$L__BB0_19:
	ld.param.u32 	%r329, [_Z20matrixMultiplyKernelPdS_S_iii_param_4];
	add.s32 	%r28, %r474, 8;
	setp.ge.s32 	%p11, %r28, %r329;
	@%p11 bra 	$L__BB0_21;
	ld.global.f64 	%fd283, [%rd2+64];
	st.local.f64 	[%rd1+64], %fd283;
$L__BB0_21:
	ld.param.u32 	%r330, [_Z20matrixMultiplyKernelPdS_S_iii_param_4];
	add.s32 	%r29, %r474, 9;
	setp.ge.s32 	%p12, %r29, %r330;
	@%p12 bra 	$L__BB0_23;
	ld.global.f64 	%fd284, [%rd2+72];
	st.local.f64 	[%rd1+72], %fd284;
$L__BB0_23:
	ld.param.u32 	%r331, [_Z20matrixMultiplyKernelPdS_S_iii_param_4];
	add.s32 	%r30, %r474, 10;
	setp.ge.s32 	%p13, %r30, %r331;
	@%p13 bra 	$L__BB0_25;
	ld.global.f64 	%fd285, [%rd2+80];
	st.local.f64 	[%rd1+80], %fd285;
$L__BB0_25:
	ld.param.u32 	%r332, [_Z20matrixMultiplyKernelPdS_S_iii_param_4];
	add.s32 	%r31, %r474, 11;
	setp.ge.s32 	%p14, %r31, %r332;
	@%p14 bra 	$L__BB0_27;
	ld.global.f64 	%fd286, [%rd2+88];
	st.local.f64 	[%rd1+88], %fd286;
$L__BB0_27:
	ld.param.u32 	%r333, [_Z20matrixMultiplyKernelPdS_S_iii_param_4];
	add.s32 	%r32, %r474, 12;
	setp.ge.s32 	%p15, %r32, %r333;
	@%p15 bra 	$L__BB0_29;
	ld.global.f64 	%fd287, [%rd2+96];
	st.local.f64 	[%rd1+96], %fd287;
$L__BB0_29:
	ld.param.u32 	%r334, [_Z20matrixMultiplyKernelPdS_S_iii_param_4];
	add.s32 	%r33, %r474, 13;
	setp.ge.s32 	%p16, %r33, %r334;
	@%p16 bra 	$L__BB0_31;
	ld.global.f64 	%fd288, [%rd2+104];
	st.local.f64 	[%rd1+104], %fd288;
$L__BB0_31:
	ld.param.u32 	%r335, [_Z20matrixMultiplyKernelPdS_S_iii_param_4];
	add.s32 	%r34, %r474, 14;
	setp.ge.s32 	%p17, %r34, %r335;
	@%p17 bra 	$L__BB0_33;
	ld.global.f64 	%fd289, [%rd2+112];
	st.local.f64 	[%rd1+112], %fd289;
$L__BB0_33:
	ld.param.u32 	%r336, [_Z20matrixMultiplyKernelPdS_S_iii_param_4];
	add.s32 	%r35, %r474, 15;
	setp.ge.s32 	%p18, %r35, %r336;
	@%p18 bra 	$L__BB0_35;
	ld.global.f64 	%fd290, [%rd2+120];
	st.local.f64 	[%rd1+120], %fd290;
$L__BB0_35:
	ld.param.u32 	%r337, [_Z20matrixMultiplyKernelPdS_S_iii_param_4];
	add.s32 	%r36, %r474, 16;
	setp.ge.s32 	%p19, %r36, %r337;
	@%p19 bra 	$L__BB0_37;
	ld.global.f64 	%fd291, [%rd2+128];
	st.local.f64 	[%rd1+128], %fd291;
$L__BB0_37:
	ld.param.u32 	%r338, [_Z20matrixMultiplyKernelPdS_S_iii_param_4];
	add.s32 	%r37, %r474, 17;
	setp.ge.s32 	%p20, %r37, %r338;
	@%p20 bra 	$L__BB0_39;
	ld.global.f64 	%fd292, [%rd2+136];
	st.local.f64 	[%rd1+136], %fd292;
$L__BB0_39:
	ld.param.u32 	%r339, [_Z20matrixMultiplyKernelPdS_S_iii_param_4];
	add.s32 	%r38, %r474, 18;
	setp.ge.s32 	%p21, %r38, %r339;
	@%p21 bra 	$L__BB0_41;
	ld.global.f64 	%fd293, [%rd2+144];
	st.local.f64 	[%rd1+144], %fd293;
$L__BB0_41:
	ld.param.u32 	%r340, [_Z20matrixMultiplyKernelPdS_S_iii_param_4];
	add.s32 	%r39, %r474, 19;
	setp.ge.s32 	%p22, %r39, %r340;
	@%p22 bra 	$L__BB0_43;
	ld.global.f64 	%fd294, [%rd2+152];
	st.local.f64 	[%rd1+152], %fd294;
$L__BB0_43:
	ld.param.u32 	%r341, [_Z20matrixMultiplyKernelPdS_S_iii_param_4];
	add.s32 	%r40, %r474, 20;
	setp.ge.s32 	%p23, %r40, %r341;
	@%p23 bra 	$L__BB0_45;
	ld.global.f64 	%fd295, [%rd2+160];
	st.local.f64 	[%rd1+160], %fd295;
$L__BB0_45:
	ld.param.u32 	%r342, [_Z20matrixMultiplyKernelPdS_S_iii_param_4];
	add.s32 	%r41, %r474, 21;
	setp.ge.s32 	%p24, %r41, %r342;
	@%p24 bra 	$L__BB0_47;
	ld.global.f64 	%fd296, [%rd2+168];
	st.local.f64 	[%rd1+168], %fd296;
$L__BB0_47:
	ld.param.u32 	%r343, [_Z20matrixMultiplyKernelPdS_S_iii_param_4];
	add.s32 	%r42, %r474, 22;
	setp.ge.s32 	%p25, %r42, %r343;
	@%p25 bra 	$L__BB0_49;
	ld.global.f64 	%fd297, [%rd2+176];
	st.local.f64 	[%rd1+176], %fd297;
$L__BB0_49:
	ld.param.u32 	%r344, [_Z20matrixMultiplyKernelPdS_S_iii_param_4];
	add.s32 	%r43, %r474, 23;
	setp.ge.s32 	%p26, %r43, %r344;
	@%p26 bra 	$L__BB0_51;
	ld.global.f64 	%fd298, [%rd2+184];
	st.local.f64 	[%rd1+184], %fd298;
$L__BB0_51:
	ld.param.u32 	%r345, [_Z20matrixMultiplyKernelPdS_S_iii_param_4];
	add.s32 	%r44, %r474, 24;
	setp.ge.s32 	%p27, %r44, %r345;
	@%p27 bra 	$L__BB0_53;
	ld.global.f64 	%fd299, [%rd2+192];
	st.local.f64 	[%rd1+192], %fd299;
$L__BB0_53:
	ld.param.u32 	%r346, [_Z20matrixMultiplyKernelPdS_S_iii_param_4];
	add.s32 	%r45, %r474, 25;
	setp.ge.s32 	%p28, %r45, %r346;
	@%p28 bra 	$L__BB0_55;
	ld.global.f64 	%fd300, [%rd2+200];
	st.local.f64 	[%rd1+200], %fd300;
$L__BB0_55:
	ld.param.u32 	%r347, [_Z20matrixMultiplyKernelPdS_S_iii_param_4];
	add.s32 	%r46, %r474, 26;
	setp.ge.s32 	%p29, %r46, %r347;
	@%p29 bra 	$L__BB0_57;
	ld.global.f64 	%fd301, [%rd2+208];
	st.local.f64 	[%rd1+208], %fd301;
$L__BB0_57:
	ld.param.u32 	%r348, [_Z20matrixMultiplyKernelPdS_S_iii_param_4];
	add.s32 	%r47, %r474, 27;
	setp.ge.s32 	%p30, %r47, %r348;
	@%p30 bra 	$L__BB0_59;
	ld.global.f64 	%fd302, [%rd2+216];
	st.local.f64 	[%rd1+216], %fd302;
$L__BB0_59:
	ld.param.u32 	%r349, [_Z20matrixMultiplyKernelPdS_S_iii_param_4];
	add.s32 	%r48, %r474, 28;
	setp.ge.s32 	%p31, %r48, %r349;
	@%p31 bra 	$L__BB0_61;
	ld.global.f64 	%fd303, [%rd2+224];
	st.local.f64 	[%rd1+224], %fd303;
$L__BB0_61:
	ld.param.u32 	%r350, [_Z20matrixMultiplyKernelPdS_S_iii_param_4];
	add.s32 	%r49, %r474, 29;
	setp.ge.s32 	%p32, %r49, %r350;
	@%p32 bra 	$L__BB0_63;
	ld.global.f64 	%fd304, [%rd2+232];
	st.local.f64 	[%rd1+232], %fd304;
$L__BB0_63:
	ld.param.u32 	%r351, [_Z20matrixMultiplyKernelPdS_S_iii_param_4];
	add.s32 	%r50, %r474, 30;
	setp.ge.s32 	%p33, %r50, %r351;
	@%p33 bra 	$L__BB0_65;
	ld.global.f64 	%fd305, [%rd2+240];
	st.local.f64 	[%rd1+240], %fd305;
$L__BB0_65:
	ld.param.u32 	%r352, [_Z20matrixMultiplyKernelPdS_S_iii_param_4];
	add.s32 	%r51, %r474, 31;
	setp.ge.s32 	%p34, %r51, %r352;
	@%p34 bra 	$L__BB0_67;
	ld.global.f64 	%fd306, [%rd2+248];
	st.local.f64 	[%rd1+248], %fd306;
$L__BB0_67:
	ld.param.u32 	%r353, [_Z20matrixMultiplyKernelPdS_S_iii_param_4];
	add.s32 	%r52, %r474, 32;
	setp.ge.s32 	%p35, %r52, %r353;
	@%p35 bra 	$L__BB0_69;
	ld.global.f64 	%fd307, [%rd2+256];
	st.local.f64 	[%rd1+256], %fd307;
$L__BB0_69:
	ld.param.u32 	%r354, [_Z20matrixMultiplyKernelPdS_S_iii_param_4];
	add.s32 	%r53, %r474, 33;
	setp.ge.s32 	%p36, %r53, %r354;
	@%p36 bra 	$L__BB0_71;
	ld.global.f64 	%fd308, [%rd2+264];
	st.local.f64 	[%rd1+264], %fd308;
$L__BB0_71:
	ld.param.u32 	%r355, [_Z20matrixMultiplyKernelPdS_S_iii_param_4];
	add.s32 	%r54, %r474, 34;
	setp.ge.s32 	%p37, %r54, %r355;
	@%p37 bra 	$L__BB0_73;
	ld.global.f64 	%fd309, [%rd2+272];
	st.local.f64 	[%rd1+272], %fd309;
$L__BB0_73:
	ld.param.u32 	%r356, [_Z20matrixMultiplyKernelPdS_S_iii_param_4];
	add.s32 	%r55, %r474, 35;
	setp.ge.s32 	%p38, %r55, %r356;
	@%p38 bra 	$L__BB0_75;
	ld.global.f64 	%fd310, [%rd2+280];
	st.local.f64 	[%rd1+280], %fd310;
$L__BB0_75:
	ld.param.u32 	%r357, [_Z20matrixMultiplyKernelPdS_S_iii_param_4];
	add.s32 	%r56, %r474, 36;
	setp.ge.s32 	%p39, %r56, %r357;
	@%p39 bra 	$L__BB0_77;
	ld.global.f64 	%fd311, [%rd2+288];
	st.local.f64 	[%rd1+288], %fd311;
$L__BB0_77:
	ld.param.u32 	%r358, [_Z20matrixMultiplyKernelPdS_S_iii_param_4];
	add.s32 	%r57, %r474, 37;
	setp.ge.s32 	%p40, %r57, %r358;
	@%p40 bra 	$L__BB0_79;
	ld.global.f64 	%fd312, [%rd2+296];
	st.local.f64 	[%rd1+296], %fd312;
$L__BB0_79:
	ld.param.u32 	%r359, [_Z20matrixMultiplyKernelPdS_S_iii_param_4];
	add.s32 	%r58, %r474, 38;
	setp.ge.s32 	%p41, %r58, %r359;
	@%p41 bra 	$L__BB0_81;
	ld.global.f64 	%fd313, [%rd2+304];
	st.local.f64 	[%rd1+304], %fd313;
$L__BB0_81:
	ld.param.u32 	%r360, [_Z20matrixMultiplyKernelPdS_S_iii_param_4];
	add.s32 	%r59, %r474, 39;
	setp.ge.s32 	%p42, %r59, %r360;
	@%p42 bra 	$L__BB0_83;
	ld.global.f64 	%fd314, [%rd2+312];
	st.local.f64 	[%rd1+312], %fd314;
$L__BB0_83:
	ld.param.u32 	%r361, [_Z20matrixMultiplyKernelPdS_S_iii_param_4];
	add.s32 	%r60, %r474, 40;
	setp.ge.s32 	%p43, %r60, %r361;
	@%p43 bra 	$L__BB0_85;
	ld.global.f64 	%fd315, [%rd2+320];
	st.local.f64 	[%rd1+320], %fd315;
$L__BB0_85:
	ld.param.u32 	%r362, [_Z20matrixMultiplyKernelPdS_S_iii_param_4];
	add.s32 	%r61, %r474, 41;
	setp.ge.s32 	%p44, %r61, %r362;
	@%p44 bra 	$L__BB0_87;
	ld.global.f64 	%fd316, [%rd2+328];
	st.local.f64 	[%rd1+328], %fd316;
$L__BB0_87:
	ld.param.u32 	%r363, [_Z20matrixMultiplyKernelPdS_S_iii_param_4];
	add.s32 	%r62, %r474, 42;
	setp.ge.s32 	%p45, %r62, %r363;
	@%p45 bra 	$L__BB0_89;
	ld.global.f64 	%fd317, [%rd2+336];
	st.local.f64 	[%rd1+336], %fd317;
$L__BB0_89:
	ld.param.u32 	%r364, [_Z20matrixMultiplyKernelPdS_S_iii_param_4];
	add.s32 	%r63, %r474, 43;
	setp.ge.s32 	%p46, %r63, %r364;
	@%p46 bra 	$L__BB0_91;
	ld.global.f64 	%fd318, [%rd2+344];
	st.local.f64 	[%rd1+344], %fd318;
$L__BB0_91:
	ld.param.u32 	%r365, [_Z20matrixMultiplyKernelPdS_S_iii_param_4];
	add.s32 	%r64, %r474, 44;
	setp.ge.s32 	%p47, %r64, %r365;
	@%p47 bra 	$L__BB0_93;
	ld.global.f64 	%fd319, [%rd2+352];
	st.local.f64 	[%rd1+352], %fd319;
$L__BB0_93:
	ld.param.u32 	%r366, [_Z20matrixMultiplyKernelPdS_S_iii_param_4];
	add.s32 	%r65, %r474, 45;
	setp.ge.s32 	%p48, %r65, %r366;
	@%p48 bra 	$L__BB0_95;
	ld.global.f64 	%fd320, [%rd2+360];
	st.local.f64 	[%rd1+360], %fd320;
$L__BB0_95:
	ld.param.u32 	%r367, [_Z20matrixMultiplyKernelPdS_S_iii_param_4];
	add.s32 	%r66, %r474, 46;
	setp.ge.s32 	%p49, %r66, %r367;
	@%p49 bra 	$L__BB0_97;
	ld.global.f64 	%fd321, [%rd2+368];
	st.local.f64 	[%rd1+368], %fd321;
$L__BB0_97:
	ld.param.u32 	%r368, [_Z20matrixMultiplyKernelPdS_S_iii_param_4];
	add.s32 	%r67, %r474, 47;
	setp.ge.s32 	%p50, %r67, %r368;
	@%p50 bra 	$L__BB0_99;
	ld.global.f64 	%fd322, [%rd2+376];
	st.local.f64 	[%rd1+376], %fd322;
$L__BB0_99:
	ld.param.u32 	%r369, [_Z20matrixMultiplyKernelPdS_S_iii_param_4];
	add.s32 	%r68, %r474, 48;
	setp.ge.s32 	%p51, %r68, %r369;
	@%p51 bra 	$L__BB0_101;
	ld.global.f64 	%fd323, [%rd2+384];
	st.local.f64 	[%rd1+384], %fd323;
$L__BB0_101:
	ld.param.u32 	%r370, [_Z20matrixMultiplyKernelPdS_S_iii_param_4];
	add.s32 	%r69, %r474, 49;
	setp.ge.s32 	%p52, %r69, %r370;
	@%p52 bra 	$L__BB0_103;
	ld.global.f64 	%fd324, [%rd2+392];
	st.local.f64 	[%rd1+392], %fd324;
$L__BB0_103:
	ld.param.u32 	%r371, [_Z20matrixMultiplyKernelPdS_S_iii_param_4];
	add.s32 	%r70, %r474, 50;
	setp.ge.s32 	%p53, %r70, %r371;
	@%p53 bra 	$L__BB0_105;
	ld.global.f64 	%fd325, [%rd2+400];
	st.local.f64 	[%rd1+400], %fd325;
$L__BB0_105:
	ld.param.u32 	%r372, [_Z20matrixMultiplyKernelPdS_S_iii_param_4];
	add.s32 	%r71, %r474, 51;
	setp.ge.s32 	%p54, %r71, %r372;
	@%p54 bra 	$L__BB0_107;
	ld.global.f64 	%fd326, [%rd2+408];
	st.local.f64 	[%rd1+408], %fd326;
$L__BB0_107:
	ld.param.u32 	%r373, [_Z20matrixMultiplyKernelPdS_S_iii_param_4];
	add.s32 	%r72, %r474, 52;
	setp.ge.s32 	%p55, %r72, %r373;
	@%p55 bra 	$L__BB0_109;
	ld.global.f64 	%fd327, [%rd2+416];
	st.local.f64 	[%rd1+416], %fd327;
$L__BB0_109:
	ld.param.u32 	%r374, [_Z20matrixMultiplyKernelPdS_S_iii_param_4];
	add.s32 	%r73, %r474, 53;
	setp.ge.s32 	%p56, %r73, %r374;
	@%p56 bra 	$L__BB0_111;
	ld.global.f64 	%fd328, [%rd2+424];
	st.local.f64 	[%rd1+424], %fd328;
$L__BB0_111:
	ld.param.u32 	%r375, [_Z20matrixMultiplyKernelPdS_S_iii_param_4];
	add.s32 	%r74, %r474, 54;
	setp.ge.s32 	%p57, %r74, %r375;
	@%p57 bra 	$L__BB0_113;
	ld.global.f64 	%fd329, [%rd2+432];
	st.local.f64 	[%rd1+432], %fd329;
$L__BB0_113:
	ld.param.u32 	%r376, [_Z20matrixMultiplyKernelPdS_S_iii_param_4];
	add.s32 	%r75, %r474, 55;
	setp.ge.s32 	%p58, %r75, %r376;
	@%p58 bra 	$L__BB0_115;
	ld.global.f64 	%fd330, [%rd2+440];
	st.local.f64 	[%rd1+440], %fd330;
$L__BB0_115:
	ld.param.u32 	%r377, [_Z20matrixMultiplyKernelPdS_S_iii_param_4];
	add.s32 	%r76, %r474, 56;
	setp.ge.s32 	%p59, %r76, %r377;
	@%p59 bra 	$L__BB0_117;
	ld.global.f64 	%fd331, [%rd2+448];
	st.local.f64 	[%rd1+448], %fd331;
$L__BB0_117:
	ld.param.u32 	%r378, [_Z20matrixMultiplyKernelPdS_S_iii_param_4];
	add.s32 	%r77, %r474, 57;
	setp.ge.s32 	%p60, %r77, %r378;
	@%p60 bra 	$L__BB0_119;
	ld.global.f64 	%fd332, [%rd2+456];
	st.local.f64 	[%rd1+456], %fd332;
$L__BB0_119:
	ld.param.u32 	%r379, [_Z20matrixMultiplyKernelPdS_S_iii_param_4];
	add.s32 	%r78, %r474, 58;
	setp.ge.s32 	%p61, %r78, %r379;
	@%p61 bra 	$L__BB0_121;
	ld.global.f64 	%fd333, [%rd2+464];
	st.local.f64 	[%rd1+464], %fd333;
$L__BB0_121:
	ld.param.u32 	%r380, [_Z20matrixMultiplyKernelPdS_S_iii_param_4];
	add.s32 	%r79, %r474, 59;
	setp.ge.s32 	%p62, %r79, %r380;
	@%p62 bra 	$L__BB0_123;
	ld.global.f64 	%fd334, [%rd2+472];
	st.local.f64 	[%rd1+472], %fd334;
$L__BB0_123:
	ld.param.u32 	%r381, [_Z20matrixMultiplyKernelPdS_S_iii_param_4];
	add.s32 	%r80, %r474, 60;
	setp.ge.s32 	%p63, %r80, %r381;
	@%p63 bra 	$L__BB0_125;
	ld.global.f64 	%fd335, [%rd2+480];
	st.local.f64 	[%rd1+480], %fd335;
$L__BB0_125:
	ld.param.u32 	%r382, [_Z20matrixMultiplyKernelPdS_S_iii_param_4];
	add.s32 	%r81, %r474, 61;
	setp.ge.s32 	%p64, %r81, %r382;
	@%p64 bra 	$L__BB0_127;
	ld.global.f64 	%fd336, [%rd2+488];
	st.local.f64 	[%rd1+488], %fd336;
$L__BB0_127:
	ld.param.u32 	%r383, [_Z20matrixMultiplyKernelPdS_S_iii_param_4];
	add.s32 	%r82, %r474, 62;
	setp.ge.s32 	%p65, %r82, %r383;
	@%p65 bra 	$L__BB0_129;
	ld.global.f64 	%fd337, [%rd2+496];
	st.local.f64 	[%rd1+496], %fd337;
$L__BB0_129:
	ld.param.u32 	%r384, [_Z20matrixMultiplyKernelPdS_S_iii_param_4];
	add.s32 	%r83, %r474, 63;
	setp.ge.s32 	%p66, %r83, %r384;
	@%p66 bra 	$L__BB0_131;
	ld.global.f64 	%fd338, [%rd2+504];
	st.local.f64 	[%rd1+504], %fd338;
$L__BB0_131:
	mov.b32 	%r475, 0;
	add.s32 	%r87, %r474, %r14;
$L__BB0_132:
	ld.param.u32 	%r394, [_Z20matrixMultiplyKernelPdS_S_iii_param_5];
	ld.param.u32 	%r385, [_Z20matrixMultiplyKernelPdS_S_iii_param_4];
	setp.ge.s32 	%p67, %r87, %r385;
	add.s32 	%r90, %r89, %r475;
	setp.ge.s32 	%p68, %r90, %r394;
	mov.f64 	%fd476, 0d0000000000000000;
	or.pred  	%p69, %p68, %p67;
	@%p69 bra 	$L__BB0_134;
	ld.param.u32 	%r395, [_Z20matrixMultiplyKernelPdS_S_iii_param_5];
	ld.param.u64 	%rd60, [_Z20matrixMultiplyKernelPdS_S_iii_param_1];
	mov.u32 	%r91, %tid.y;
	add.s32 	%r92, %r474, %r91;
	mov.u32 	%r93, %ctaid.x;
	shl.b32 	%r94, %r93, 6;
	add.s32 	%r95, %r94, %r475;
	mad.lo.s32 	%r96, %r92, %r395, %r95;
	cvta.to.global.u64 	%rd10, %rd60;
	mul.wide.s32 	%rd11, %r96, 8;
	add.s64 	%rd12, %rd10, %rd11;
	ld.global.f64 	%fd476, [%rd12];
$L__BB0_134:
	ld.param.u32 	%r396, [_Z20matrixMultiplyKernelPdS_S_iii_param_5];
	ld.param.u32 	%r386, [_Z20matrixMultiplyKernelPdS_S_iii_param_4];
	mov.u32 	%r97, %tid.y;
	add.s32 	%r99, %r474, %r97;
	setp.ge.s32 	%p70, %r99, %r386;
	shl.b32 	%r100, %r97, 6;
	add.s32 	%r101, %r100, %r475;
	shl.b32 	%r102, %r101, 3;
	mov.u32 	%r103, _ZZ20matrixMultiplyKernelPdS_S_iiiE2Bs;
	add.s32 	%r104, %r103, %r102;
	st.shared.f64 	[%r104], %fd476;
	mov.u32 	%r105, %ctaid.x;
	shl.b32 	%r106, %r105, 6;
	add.s32 	%r107, %r106, %r475;
	add.s32 	%r108, %r107, 1;
	setp.ge.s32 	%p71, %r108, %r396;
	mov.f64 	%fd477, 0d0000000000000000;
	or.pred  	%p72, %p71, %p70;
	@%p72 bra 	$L__BB0_136;
	ld.param.u32 	%r397, [_Z20matrixMultiplyKernelPdS_S_iii_param_5];
	ld.param.u64 	%rd61, [_Z20matrixMultiplyKernelPdS_S_iii_param_1];
	cvta.to.global.u64 	%rd13, %rd61;
	mov.u32 	%r109, %tid.y;
	add.s32 	%r110, %r474, %r109;
	mov.u32 	%r111, %ctaid.x;
	shl.b32 	%r112, %r111, 6;
	mad.lo.s32 	%r113, %r110, %r397, %r112;
	cvt.s64.s32 	%rd14, %r113;
	cvt.s64.s32 	%rd15, %r475;
	add.s64 	%rd16, %rd14, %rd15;
	shl.b64 	%rd17, %rd16, 3;
	add.s64 	%rd18, %rd13, %rd17;
	ld.global.f64 	%fd477, [%rd18+8];
$L__BB0_136:
	ld.param.u32 	%r398, [_Z20matrixMultiplyKernelPdS_S_iii_param_5];
	ld.param.u32 	%r387, [_Z20matrixMultiplyKernelPdS_S_iii_param_4];
	mov.u32 	%r114, %tid.y;
	add.s32 	%r116, %r474, %r114;
	setp.ge.s32 	%p73, %r116, %r387;
	shl.b32 	%r117, %r114, 6;
	add.s32 	%r118, %r117, %r475;
	shl.b32 	%r119, %r118, 3;
	mov.u32 	%r120, _ZZ20matrixMultiplyKernelPdS_S_iiiE2Bs;
	add.s32 	%r121, %r120, %r119;
	st.shared.f64 	[%r121+8], %fd477;
	mov.u32 	%r122, %ctaid.x;
	shl.b32 	%r123, %r122, 6;
	add.s32 	%r124, %r123, %r475;
	add.s32 	%r125, %r124, 2;
	setp.ge.s32 	%p74, %r125, %r398;
	mov.f64 	%fd478, 0d0000000000000000;
	or.pred  	%p75, %p74, %p73;
	@%p75 bra 	$L__BB0_138;
	ld.param.u32 	%r399, [_Z20matrixMultiplyKernelPdS_S_iii_param_5];
	ld.param.u64 	%rd62, [_Z20matrixMultiplyKernelPdS_S_iii_param_1];
	cvta.to.global.u64 	%rd19, %rd62;
	mov.u32 	%r126, %tid.y;
	add.s32 	%r127, %r474, %r126;
	mov.u32 	%r128, %ctaid.x;
	shl.b32 	%r129, %r128, 6;
	mad.lo.s32 	%r130, %r127, %r399, %r129;
	cvt.s64.s32 	%rd20, %r130;
	cvt.s64.s32 	%rd21, %r475;
	add.s64 	%rd22, %rd20, %rd21;
	shl.b64 	%rd23, %rd22, 3;
	add.s64 	%rd24, %rd19, %rd23;
	ld.global.f64 	%fd478, [%rd24+16];
$L__BB0_138:
	ld.param.u32 	%r400, [_Z20matrixMultiplyKernelPdS_S_iii_param_5];
	ld.param.u32 	%r388, [_Z20matrixMultiplyKernelPdS_S_iii_param_4];
	mov.u32 	%r131, %tid.y;
	add.s32 	%r133, %r474, %r131;
	setp.ge.s32 	%p76, %r133, %r388;
	shl.b32 	%r134, %r131, 6;
	add.s32 	%r135, %r134, %r475;
	shl.b32 	%r136, %r135, 3;
	mov.u32 	%r137, _ZZ20matrixMultiplyKernelPdS_S_iiiE2Bs;
	add.s32 	%r138, %r137, %r136;
	st.shared.f64 	[%r138+16], %fd478;
	mov.u32 	%r139, %ctaid.x;
	shl.b32 	%r140, %r139, 6;
	add.s32 	%r141, %r140, %r475;
	add.s32 	%r142, %r141, 3;
	setp.ge.s32 	%p77, %r142, %r400;
	mov.f64 	%fd479, 0d0000000000000000;
	or.pred  	%p78, %p77, %p76;
	@%p78 bra 	$L__BB0_140;
	ld.param.u32 	%r401, [_Z20matrixMultiplyKernelPdS_S_iii_param_5];
	ld.param.u64 	%rd63, [_Z20matrixMultiplyKernelPdS_S_iii_param_1];
	cvta.to.global.u64 	%rd25, %rd63;
	mov.u32 	%r143, %tid.y;
	add.s32 	%r144, %r474, %r143;
	mov.u32 	%r145, %ctaid.x;
	shl.b32 	%r146, %r145, 6;
	mad.lo.s32 	%r147, %r144, %r401, %r146;
	cvt.s64.s32 	%rd26, %r147;
	cvt.s64.s32 	%rd27, %r475;
	add.s64 	%rd28, %rd26, %rd27;
	shl.b64 	%rd29, %rd28, 3;
	add.s64 	%rd30, %rd25, %rd29;
	ld.global.f64 	%fd479, [%rd30+24];
$L__BB0_140:
	ld.param.u32 	%r402, [_Z20matrixMultiplyKernelPdS_S_iii_param_5];
	ld.param.u32 	%r389, [_Z20matrixMultiplyKernelPdS_S_iii_param_4];
	mov.u32 	%r148, %tid.y;
	add.s32 	%r150, %r474, %r148;
	setp.ge.s32 	%p79, %r150, %r389;
	shl.b32 	%r151, %r148, 6;
	add.s32 	%r152, %r151, %r475;
	shl.b32 	%r153, %r152, 3;
	mov.u32 	%r154, _ZZ20matrixMultiplyKernelPdS_S_iiiE2Bs;
	add.s32 	%r155, %r154, %r153;
	st.shared.f64 	[%r155+24], %fd479;
	mov.u32 	%r156, %ctaid.x;
	shl.b32 	%r157, %r156, 6;
	add.s32 	%r158, %r157, %r475;
	add.s32 	%r159, %r158, 4;
	setp.ge.s32 	%p80, %r159, %r402;
	mov.f64 	%fd480, 0d0000000000000000;
	or.pred  	%p81, %p80, %p79;
	@%p81 bra 	$L__BB0_142;
	ld.param.u32 	%r403, [_Z20matrixMultiplyKernelPdS_S_iii_param_5];
	ld.param.u64 	%rd64, [_Z20matrixMultiplyKernelPdS_S_iii_param_1];
	cvta.to.global.u64 	%rd31, %rd64;
	mov.u32 	%r160, %tid.y;
	add.s32 	%r161, %r474, %r160;
	mov.u32 	%r162, %ctaid.x;
	shl.b32 	%r163, %r162, 6;
	mad.lo.s32 	%r164, %r161, %r403, %r163;
	cvt.s64.s32 	%rd32, %r164;
	cvt.s64.s32 	%rd33, %r475;
	add.s64 	%rd34, %rd32, %rd33;
	shl.b64 	%rd35, %rd34, 3;
	add.s64 	%rd36, %rd31, %rd35;
	ld.global.f64 	%fd480, [%rd36+32];
$L__BB0_142:
	ld.param.u32 	%r404, [_Z20matrixMultiplyKernelPdS_S_iii_param_5];
	ld.param.u32 	%r390, [_Z20matrixMultiplyKernelPdS_S_iii_param_4];
	mov.u32 	%r165, %tid.y;
	add.s32 	%r167, %r474, %r165;
	setp.ge.s32 	%p82, %r167, %r390;
	shl.b32 	%r168, %r165, 6;
	add.s32 	%r169, %r168, %r475;
	shl.b32 	%r170, %r169, 3;
	mov.u32 	%r171, _ZZ20matrixMultiplyKernelPdS_S_iiiE2Bs;
	add.s32 	%r172, %r171, %r170;
	st.shared.f64 	[%r172+32], %fd480;
	mov.u32 	%r173, %ctaid.x;
	shl.b32 	%r174, %r173, 6;
	add.s32 	%r175, %r174, %r475;
	add.s32 	%r176, %r175, 5;
	setp.ge.s32 	%p83, %r176, %r404;
	mov.f64 	%fd481, 0d0000000000000000;
	or.pred  	%p84, %p83, %p82;
	@%p84 bra 	$L__BB0_144;
	ld.param.u32 	%r405, [_Z20matrixMultiplyKernelPdS_S_iii_param_5];
	ld.param.u64 	%rd65, [_Z20matrixMultiplyKernelPdS_S_iii_param_1];
	cvta.to.global.u64 	%rd37, %rd65;
	mov.u32 	%r177, %tid.y;
	add.s32 	%r178, %r474, %r177;
	mov.u32 	%r179, %ctaid.x;
	shl.b32 	%r180, %r179, 6;
	mad.lo.s32 	%r181, %r178, %r405, %r180;
	cvt.s64.s32 	%rd38, %r181;
	cvt.s64.s32 	%rd39, %r475;
	add.s64 	%rd40, %rd38, %rd39;
	shl.b64 	%rd41, %rd40, 3;
	add.s64 	%rd42, %rd37, %rd41;
	ld.global.f64 	%fd481, [%rd42+40];
$L__BB0_144:
	ld.param.u32 	%r406, [_Z20matrixMultiplyKernelPdS_S_iii_param_5];
	ld.param.u32 	%r391, [_Z20matrixMultiplyKernelPdS_S_iii_param_4];
	mov.u32 	%r182, %tid.y;
	add.s32 	%r184, %r474, %r182;
	setp.ge.s32 	%p85, %r184, %r391;
	shl.b32 	%r185, %r182, 6;
	add.s32 	%r186, %r185, %r475;
	shl.b32 	%r187, %r186, 3;
	mov.u32 	%r188, _ZZ20matrixMultiplyKernelPdS_S_iiiE2Bs;
	add.s32 	%r189, %r188, %r187;
	st.shared.f64 	[%r189+40], %fd481;
	mov.u32 	%r190, %ctaid.x;
	shl.b32 	%r191, %r190, 6;
	add.s32 	%r192, %r191, %r475;
	add.s32 	%r193, %r192, 6;
	setp.ge.s32 	%p86, %r193, %r406;
	mov.f64 	%fd482, 0d0000000000000000;
	or.pred  	%p87, %p86, %p85;
	@%p87 bra 	$L__BB0_146;
	ld.param.u32 	%r407, [_Z20matrixMultiplyKernelPdS_S_iii_param_5];
	ld.param.u64 	%rd66, [_Z20matrixMultiplyKernelPdS_S_iii_param_1];
	cvta.to.global.u64 	%rd43, %rd66;
	mov.u32 	%r194, %tid.y;
	add.s32 	%r195, %r474, %r194;
	mov.u32 	%r196, %ctaid.x;
	shl.b32 	%r197, %r196, 6;
	mad.lo.s32 	%r198, %r195, %r407, %r197;
	cvt.s64.s32 	%rd44, %r198;
	cvt.s64.s32 	%rd45, %r475;
	add.s64 	%rd46, %rd44, %rd45;
	shl.b64 	%rd47, %rd46, 3;
	add.s64 	%rd48, %rd43, %rd47;
	ld.global.f64 	%fd482, [%rd48+48];
$L__BB0_146:
	ld.param.u32 	%r408, [_Z20matrixMultiplyKernelPdS_S_iii_param_5];
	ld.param.u32 	%r392, [_Z20matrixMultiplyKernelPdS_S_iii_param_4];
	mov.u32 	%r199, %tid.y;
	add.s32 	%r201, %r474, %r199;
	setp.ge.s32 	%p88, %r201, %r392;
	shl.b32 	%r202, %r199, 6;
	add.s32 	%r203, %r202, %r475;
	shl.b32 	%r204, %r203, 3;
	mov.u32 	%r205, _ZZ20matrixMultiplyKernelPdS_S_iiiE2Bs;
	add.s32 	%r206, %r205, %r204;
	st.shared.f64 	[%r206+48], %fd482;
	mov.u32 	%r207, %ctaid.x;
	shl.b32 	%r208, %r207, 6;
	add.s32 	%r209, %r208, %r475;
	add.s32 	%r210, %r209, 7;
	setp.ge.s32 	%p89, %r210, %r408;
	mov.f64 	%fd483, 0d0000000000000000;
	or.pred  	%p90, %p89, %p88;
	@%p90 bra 	$L__BB0_148;
	ld.param.u32 	%r409, [_Z20matrixMultiplyKernelPdS_S_iii_param_5];
	ld.param.u64 	%rd67, [_Z20matrixMultiplyKernelPdS_S_iii_param_1];
	cvta.to.global.u64 	%rd49, %rd67;
	mov.u32 	%r211, %tid.y;
	add.s32 	%r212, %r474, %r211;
	mov.u32 	%r213, %ctaid.x;
	shl.b32 	%r214, %r213, 6;
	mad.lo.s32 	%r215, %r212, %r409, %r214;
	cvt.s64.s32 	%rd50, %r215;
	cvt.s64.s32 	%rd51, %r475;
	add.s64 	%rd52, %rd50, %rd51;
	shl.b64 	%rd53, %rd52, 3;
	add.s64 	%rd54, %rd49, %rd53;
	ld.global.f64 	%fd483, [%rd54+56];
$L__BB0_148:
	mov.u32 	%r216, %tid.y;
	shl.b32 	%r217, %r216, 6;
	add.s32 	%r218, %r217, %r475;
	shl.b32 	%r219, %r218, 3;
	mov.u32 	%r220, _ZZ20matrixMultiplyKernelPdS_S_iiiE2Bs;
	add.s32 	%r221, %r220, %r219;
	st.shared.f64 	[%r221+56], %fd483;
	add.s32 	%r475, %r475, 8;
	setp.ne.s32 	%p91, %r475, 64;
	@%p91 bra 	$L__BB0_132;
	bar.sync 	0;
	mov.b32 	%r476, 0;
$L__BB0_150:
	mul.wide.u32 	%rd55, %r476, 8;
	add.s64 	%rd56, %rd1, %rd55;
	ld.local.f64 	%fd347, [%rd56];
	shl.b32 	%r223, %r476, 9;
	mov.u32 	%r224, _ZZ20matrixMultiplyKernelPdS_S_iiiE2Bs;
	add.s32 	%r225, %r224, %r223;
	ld.shared.f64 	%fd348, [%r225];
	fma.rn.f64 	%fd475, %fd347, %fd348, %fd475;
	ld.shared.f64 	%fd349, [%r225+8];
	fma.rn.f64 	%fd474, %fd347, %fd349, %fd474;
	ld.shared.f64 	%fd350, [%r225+16];
	fma.rn.f64 	%fd473, %fd347, %fd350, %fd473;
	ld.shared.f64 	%fd351, [%r225+24];
	fma.rn.f64 	%fd472, %fd347, %fd351, %fd472;
	ld.shared.f64 	%fd352, [%r225+32];
	fma.rn.f64 	%fd471, %fd347, %fd352, %fd471;
	ld.shared.f64 	%fd353, [%r225+40];
	fma.rn.f64 	%fd470, %fd347, %fd353, %fd470;
	ld.shared.f64 	%fd354, [%r225+48];
	fma.rn.f64 	%fd469, %fd347, %fd354, %fd469;
	ld.shared.f64 	%fd355, [%r225+56];
	fma.rn.f64 	%fd468, %fd347, %fd355, %fd468;
	ld.shared.f64 	%fd356, [%r225+64];
	fma.rn.f64 	%fd467, %fd347, %fd356, %fd467;
	ld.shared.f64 	%fd357, [%r225+72];
	fma.rn.f64 	%fd466, %fd347, %fd357, %fd466;
	ld.shared.f64 	%fd358, [%r225+80];
	fma.rn.f64 	%fd465, %fd347, %fd358, %fd465;
	ld.shared.f64 	%fd359, [%r225+88];
	fma.rn.f64 	%fd464, %fd347, %fd359, %fd464;
	ld.shared.f64 	%fd360, [%r225+96];
	fma.rn.f64 	%fd463, %fd347, %fd360, %fd463;
	ld.shared.f64 	%fd361, [%r225+104];
	fma.rn.f64 	%fd462, %fd347, %fd361, %fd462;
	ld.shared.f64 	%fd362, [%r225+112];
	fma.rn.f64 	%fd461, %fd347, %fd362, %fd461;
	ld.shared.f64 	%fd363, [%r225+120];
	fma.rn.f64 	%fd460, %fd347, %fd363, %fd460;
	ld.shared.f64 	%fd364, [%r225+128];
	fma.rn.f64 	%fd459, %fd347, %fd364, %fd459;
	ld.shared.f64 	%fd365, [%r225+136];
	fma.rn.f64 	%fd458, %fd347, %fd365, %fd458;
	ld.shared.f64 	%fd366, [%r225+144];
	fma.rn.f64 	%fd457, %fd347, %fd366, %fd457;
	ld.shared.f64 	%fd367, [%r225+152];
	fma.rn.f64 	%fd456, %fd347, %fd367, %fd456;
	ld.shared.f64 	%fd368, [%r225+160];
	fma.rn.f64 	%fd455, %fd347, %fd368, %fd455;
	ld.shared.f64 	%fd369, [%r225+168];
	fma.rn.f64 	%fd454, %fd347, %fd369, %fd454;
	ld.shared.f64 	%fd370, [%r225+176];
	fma.rn.f64 	%fd453, %fd347, %fd370, %fd453;
	ld.shared.f64 	%fd371, [%r225+184];
	fma.rn.f64 	%fd452, %fd347, %fd371, %fd452;
	ld.shared.f64 	%fd372, [%r225+192];
	fma.rn.f64 	%fd451, %fd347, %fd372, %fd451;
	ld.shared.f64 	%fd373, [%r225+200];
	fma.rn.f64 	%fd450, %fd347, %fd373, %fd450;
	ld.shared.f64 	%fd374, [%r225+208];
	fma.rn.f64 	%fd449, %fd347, %fd374, %fd449;
	ld.shared.f64 	%fd375, [%r225+216];
	fma.rn.f64 	%fd448, %fd347, %fd375, %fd448;
	ld.shared.f64 	%fd376, [%r225+224];
	fma.rn.f64 	%fd447, %fd347, %fd376, %fd447;
	ld.shared.f64 	%fd377, [%r225+232];
	fma.rn.f64 	%fd446, %fd347, %fd377, %fd446;
	ld.shared.f64 	%fd378, [%r225+240];
	fma.rn.f64 	%fd445, %fd347, %fd378, %fd445;
	ld.shared.f64 	%fd379, [%r225+248];
	fma.rn.f64 	%fd444, %fd347, %fd379, %fd444;
	ld.shared.f64 	%fd380, [%r225+256];
	fma.rn.f64 	%fd443, %fd347, %fd380, %fd443;
	ld.shared.f64 	%fd381, [%r225+264];
	fma.rn.f64 	%fd442, %fd347, %fd381, %fd442;
	ld.shared.f64 	%fd382, [%r225+272];
	fma.rn.f64 	%fd441, %fd347, %fd382, %fd441;
	ld.shared.f64 	%fd383, [%r225+280];
	fma.rn.f64 	%fd440, %fd347, %fd383, %fd440;
	ld.shared.f64 	%fd384, [%r225+288];
	fma.rn.f64 	%fd439, %fd347, %fd384, %fd439;
	ld.shared.f64 	%fd385, [%r225+296];
	fma.rn.f64 	%fd438, %fd347, %fd385, %fd438;
	ld.shared.f64 	%fd386, [%r225+304];
	fma.rn.f64 	%fd437, %fd347, %fd386, %fd437;
	ld.shared.f64 	%fd387, [%r225+312];
	fma.rn.f64 	%fd436, %fd347, %fd387, %fd436;
	ld.shared.f64 	%fd388, [%r225+320];
	fma.rn.f64 	%fd435, %fd347, %fd388, %fd435;
	ld.shared.f64 	%fd389, [%r225+328];
	fma.rn.f64 	%fd434, %fd347, %fd389, %fd434;
	ld.shared.f64 	%fd390, [%r225+336];
	fma.rn.f64 	%fd433, %fd347, %fd390, %fd433;
	ld.shared.f64 	%fd391, [%r225+344];
	fma.rn.f64 	%fd432, %fd347, %fd391, %fd432;
	ld.shared.f64 	%fd392, [%r225+352];
	fma.rn.f64 	%fd431, %fd347, %fd392, %fd431;
	ld.shared.f64 	%fd393, [%r225+360];
	fma.rn.f64 	%fd430, %fd347, %fd393, %fd430;
	ld.shared.f64 	%fd394, [%r225+368];
	fma.rn.f64 	%fd429, %fd347, %fd394, %fd429;
	ld.shared.f64 	%fd395, [%r225+376];
	fma.rn.f64 	%fd428, %fd347, %fd395, %fd428;
	ld.shared.f64 	%fd396, [%r225+384];
	fma.rn.f64 	%fd427, %fd347, %fd396, %fd427;
	ld.shared.f64 	%fd397, [%r225+392];
	fma.rn.f64 	%fd426, %fd347, %fd397, %fd426;
	ld.shared.f64 	%fd398, [%r225+400];
	fma.rn.f64 	%fd425, %fd347, %fd398, %fd425;
	ld.shared.f64 	%fd399, [%r225+408];
	fma.rn.f64 	%fd424, %fd347, %fd399, %fd424;
	ld.shared.f64 	%fd400, [%r225+416];
	fma.rn.f64 	%fd423, %fd347, %fd400, %fd423;
	ld.shared.f64 	%fd401, [%r225+424];
	fma.rn.f64 	%fd422, %fd347, %fd401, %fd422;
	ld.shared.f64 	%fd402, [%r225+432];
	fma.rn.f64 	%fd421, %fd347, %fd402, %fd421;
	ld.shared.f64 	%fd403, [%r225+440];
	fma.rn.f64 	%fd420, %fd347, %fd403, %fd420;
	ld.shared.f64 	%fd404, [%r225+448];
	fma.rn.f64 	%fd419, %fd347, %fd404, %fd419;
	ld.shared.f64 	%fd405, [%r225+456];
	fma.rn.f64 	%fd418, %fd347, %fd405, %fd418;
	ld.shared.f64 	%fd406, [%r225+464];
	fma.rn.f64 	%fd417, %fd347, %fd406, %fd417;
	ld.shared.f64 	%fd407, [%r225+472];
	fma.rn.f64 	%fd416, %fd347, %fd407, %fd416;
	ld.shared.f64 	%fd408, [%r225+480];
	fma.rn.f64 	%fd415, %fd347, %fd408, %fd415;
	ld.shared.f64 	%fd409, [%r225+488];
	fma.rn.f64 	%fd414, %fd347, %fd409, %fd414;
	ld.shared.f64 	%fd410, [%r225+496];
	fma.rn.f64 	%fd413, %fd347, %fd410, %fd413;
	ld.shared.f64 	%fd411, [%r225+504];
	fma.rn.f64 	%fd412, %fd347, %fd411, %fd412;
	add.s32 	%r476, %r476, 1;
	setp.ne.s32 	%p92, %r476, 64;
	@%p92 bra 	$L__BB0_150;
	ld.param.u32 	%r393, [_Z20matrixMultiplyKernelPdS_S_iii_param_4];
	bar.sync 	0;
	add.s32 	%r474, %r474, 64;
	setp.lt.s32 	%p93, %r474, %r393;
	@%p93 bra 	$L__BB0_2;
$L__BB0_152:
	ld.param.u32 	%r320, [_Z20matrixMultiplyKernelPdS_S_iii_param_3];
	mov.u32 	%r226, %ctaid.y;
	mov.u32 	%r227, %ntid.y;
	mov.u32 	%r228, %tid.y;
	mad.lo.s32 	%r229, %r226, %r227, %r228;
	setp.ge.s32 	%p94, %r229, %r320;
	@%p94 bra 	$L__BB0_281;
	ld.param.u32 	%r410, [_Z20matrixMultiplyKernelPdS_S_iii_param_5];
	ld.param.u64 	%rd68, [_Z20matrixMultiplyKernelPdS_S_iii_param_2];
	mov.u32 	%r230, %ctaid.y;
	mov.u32 	%r231, %ntid.y;
	mov.u32 	%r232, %tid.y;
	mad.lo.s32 	%r233, %r230, %r231, %r232;
	mov.u32 	%r234, %ctaid.x;
	shl.b32 	%r235, %r234, 6;
	mad.lo.s32 	%r236, %r410, %r233, %r235;
	setp.ge.s32 	%p95, %r235, %r410;
	cvta.to.global.u64 	%rd57, %rd68;
	mul.wide.s32 	%rd58, %r236, 8;
	add.s64 	%rd3, %rd57, %rd58;
	@%p95 bra 	$L__BB0_155;
	st.global.f64 	[%rd3], %fd475;
$L__BB0_155:
	ld.param.u32 	%r411, [_Z20matrixMultiplyKernelPdS_S_iii_param_5];
	mov.u32 	%r237, %ctaid.x;
	shl.b32 	%r238, %r237, 6;
	or.b32  	%r239, %r238, 1;
	setp.ge.s32 	%p96, %r239, %r411;
	@%p96 bra 	$L__BB0_157;
	st.global.f64 	[%rd3+8], %fd474;
$L__BB0_157:
	ld.param.u32 	%r412, [_Z20matrixMultiplyKernelPdS_S_iii_param_5];
	mov.u32 	%r240, %ctaid.x;
	shl.b32 	%r241, %r240, 6;
	or.b32  	%r242, %r241, 2;
	setp.ge.s32 	%p97, %r242, %r412;
	@%p97 bra 	$L__BB0_159;
	st.global.f64 	[%rd3+16], %fd473;
$L__BB0_159:
	ld.param.u32 	%r413, [_Z20matrixMultiplyKernelPdS_S_iii_param_5];
	or.b32  	%r245, %r241, 3;
	setp.ge.s32 	%p98, %r245, %r413;
	@%p98 bra 	$L__BB0_161;
	st.global.f64 	[%rd3+24], %fd472;
$L__BB0_161:
	ld.param.u32 	%r414, [_Z20matrixMultiplyKernelPdS_S_iii_param_5];
	mov.u32 	%r246, %ctaid.x;
	shl.b32 	%r247, %r246, 6;
	or.b32  	%r248, %r247, 4;
	setp.ge.s32 	%p99, %r248, %r414;
	@%p99 bra 	$L__BB0_163;
	st.global.f64 	[%rd3+32], %fd471;
$L__BB0_163:
	ld.param.u32 	%r415, [_Z20matrixMultiplyKernelPdS_S_iii_param_5];
	or.b32  	%r251, %r247, 5;
	setp.ge.s32 	%p100, %r251, %r415;
	@%p100 bra 	$L__BB0_165;
	st.global.f64 	[%rd3+40], %fd470;
$L__BB0_165:
	ld.param.u32 	%r416, [_Z20matrixMultiplyKernelPdS_S_iii_param_5];
	or.b32  	%r254, %r247, 6;
	setp.ge.s32 	%p101, %r254, %r416;
	@%p101 bra 	$L__BB0_167;
	st.global.f64 	[%rd3+48], %fd469;
$L__BB0_167:
	ld.param.u32 	%r417, [_Z20matrixMultiplyKernelPdS_S_iii_param_5];
	or.b32  	%r257, %r247, 7;
	setp.ge.s32 	%p102, %r257, %r417;
	@%p102 bra 	$L__BB0_169;
	st.global.f64 	[%rd3+56], %fd468;
$L__BB0_169:
	ld.param.u32 	%r418, [_Z20matrixMultiplyKernelPdS_S_iii_param_5];
	or.b32  	%r260, %r247, 8;
	setp.ge.s32 	%p103, %r260, %r418;
	@%p103 bra 	$L__BB0_171;
	st.global.f64 	[%rd3+64], %fd467;
$L__BB0_171:
	ld.param.u32 	%r419, [_Z20matrixMultiplyKernelPdS_S_iii_param_5];
	or.b32  	%r263, %r247, 9;
	setp.ge.s32 	%p104, %r263, %r419;
	@%p104 bra 	$L__BB0_173;
	st.global.f64 	[%rd3+72], %fd466;
$L__BB0_173:
	ld.param.u32 	%r420, [_Z20matrixMultiplyKernelPdS_S_iii_param_5];
	or.b32  	%r265, %r247, 10;
	setp.ge.s32 	%p105, %r265, %r420;
	@%p105 bra 	$L__BB0_175;
	st.global.f64 	[%rd3+80], %fd465;
$L__BB0_175:
	ld.param.u32 	%r421, [_Z20matrixMultiplyKernelPdS_S_iii_param_5];
	add.s32 	%r266, %r247, 11;
	setp.ge.s32 	%p106, %r266, %r421;
	@%p106 bra 	$L__BB0_177;
	st.global.f64 	[%rd3+88], %fd464;
$L__BB0_177:
	ld.param.u32 	%r422, [_Z20matrixMultiplyKernelPdS_S_iii_param_5];
	add.s32 	%r267, %r247, 12;
	setp.ge.s32 	%p107, %r267, %r422;
	@%p107 bra 	$L__BB0_179;
	st.global.f64 	[%rd3+96], %fd463;
$L__BB0_179:
	ld.param.u32 	%r423, [_Z20matrixMultiplyKernelPdS_S_iii_param_5];
	add.s32 	%r268, %r247, 13;
	setp.ge.s32 	%p108, %r268, %r423;
	@%p108 bra 	$L__BB0_181;
	st.global.f64 	[%rd3+104], %fd462;
$L__BB0_181:
	ld.param.u32 	%r424, [_Z20matrixMultiplyKernelPdS_S_iii_param_5];
	add.s32 	%r269, %r247, 14;
	setp.ge.s32 	%p109, %r269, %r424;
	@%p109 bra 	$L__BB0_183;
	st.global.f64 	[%rd3+112], %fd461;
$L__BB0_183:
	ld.param.u32 	%r425, [_Z20matrixMultiplyKernelPdS_S_iii_param_5];
	add.s32 	%r270, %r247, 15;
	setp.ge.s32 	%p110, %r270, %r425;
	@%p110 bra 	$L__BB0_185;
	st.global.f64 	[%rd3+120], %fd460;
$L__BB0_185:
	ld.param.u32 	%r426, [_Z20matrixMultiplyKernelPdS_S_iii_param_5];
	add.s32 	%r271, %r247, 16;
	setp.ge.s32 	%p111, %r271, %r426;
	@%p111 bra 	$L__BB0_187;
	st.global.f64 	[%rd3+128], %fd459;
$L__BB0_187:
	ld.param.u32 	%r427, [_Z20matrixMultiplyKernelPdS_S_iii_param_5];
	add.s32 	%r272, %r247, 17;
	setp.ge.s32 	%p112, %r272, %r427;
	@%p112 bra 	$L__BB0_189;
	st.global.f64 	[%rd3+136], %fd458;
$L__BB0_189:
	ld.param.u32 	%r428, [_Z20matrixMultiplyKernelPdS_S_iii_param_5];
	add.s32 	%r273, %r247, 18;
	setp.ge.s32 	%p113, %r273, %r428;
	@%p113 bra 	$L__BB0_191;
	st.global.f64 	[%rd3+144], %fd457;
$L__BB0_191:
	ld.param.u32 	%r429, [_Z20matrixMultiplyKernelPdS_S_iii_param_5];
	add.s32 	%r274, %r247, 19;
	setp.ge.s32 	%p114, %r274, %r429;
	@%p114 bra 	$L__BB0_193;
	st.global.f64 	[%rd3+152], %fd456;
$L__BB0_193:
	ld.param.u32 	%r430, [_Z20matrixMultiplyKernelPdS_S_iii_param_5];
	add.s32 	%r275, %r247, 20;
	setp.ge.s32 	%p115, %r275, %r430;
	@%p115 bra 	$L__BB0_195;
	st.global.f64 	[%rd3+160], %fd455;
$L__BB0_195:
	ld.param.u32 	%r431, [_Z20matrixMultiplyKernelPdS_S_iii_param_5];
	add.s32 	%r276, %r247, 21;
	setp.ge.s32 	%p116, %r276, %r431;
	@%p116 bra 	$L__BB0_197;
	st.global.f64 	[%rd3+168], %fd454;
$L__BB0_197:
	ld.param.u32 	%r432, [_Z20matrixMultiplyKernelPdS_S_iii_param_5];
	add.s32 	%r277, %r247, 22;
	setp.ge.s32 	%p117, %r277, %r432;
	@%p117 bra 	$L__BB0_199;
	st.global.f64 	[%rd3+176], %fd453;
$L__BB0_199:
	ld.param.u32 	%r433, [_Z20matrixMultiplyKernelPdS_S_iii_param_5];
	add.s32 	%r278, %r247, 23;
	setp.ge.s32 	%p118, %r278, %r433;
	@%p118 bra 	$L__BB0_201;
	st.global.f64 	[%rd3+184], %fd452;
$L__BB0_201:
	ld.param.u32 	%r434, [_Z20matrixMultiplyKernelPdS_S_iii_param_5];
	add.s32 	%r279, %r247, 24;
	setp.ge.s32 	%p119, %r279, %r434;
	@%p119 bra 	$L__BB0_203;
	st.global.f64 	[%rd3+192], %fd451;
$L__BB0_203:
	ld.param.u32 	%r435, [_Z20matrixMultiplyKernelPdS_S_iii_param_5];
	add.s32 	%r280, %r247, 25;
	setp.ge.s32 	%p120, %r280, %r435;
	@%p120 bra 	$L__BB0_205;
	st.global.f64 	[%rd3+200], %fd450;
$L__BB0_205:
	ld.param.u32 	%r436, [_Z20matrixMultiplyKernelPdS_S_iii_param_5];
	add.s32 	%r281, %r247, 26;
	setp.ge.s32 	%p121, %r281, %r436;
	@%p121 bra 	$L__BB0_207;
	st.global.f64 	[%rd3+208], %fd449;
$L__BB0_207:
	ld.param.u32 	%r437, [_Z20matrixMultiplyKernelPdS_S_iii_param_5];
	add.s32 	%r282, %r247, 27;
	setp.ge.s32 	%p122, %r282, %r437;
	@%p122 bra 	$L__BB0_209;
	st.global.f64 	[%rd3+216], %fd448;
$L__BB0_209:
	ld.param.u32 	%r438, [_Z20matrixMultiplyKernelPdS_S_iii_param_5];
	add.s32 	%r283, %r247, 28;
	setp.ge.s32 	%p123, %r283, %r438;
	@%p123 bra 	$L__BB0_211;
	st.global.f64 	[%rd3+224], %fd447;
$L__BB0_211:
	ld.param.u32 	%r439, [_Z20matrixMultiplyKernelPdS_S_iii_param_5];
	add.s32 	%r284, %r247, 29;
	setp.ge.s32 	%p124, %r284, %r439;
	@%p124 bra 	$L__BB0_213;
	st.global.f64 	[%rd3+232], %fd446;
$L__BB0_213:
	ld.param.u32 	%r440, [_Z20matrixMultiplyKernelPdS_S_iii_param_5];
	add.s32 	%r285, %r247, 30;
	setp.ge.s32 	%p125, %r285, %r440;
	@%p125 bra 	$L__BB0_215;
	st.global.f64 	[%rd3+240], %fd445;
$L__BB0_215:
	ld.param.u32 	%r441, [_Z20matrixMultiplyKernelPdS_S_iii_param_5];
	add.s32 	%r286, %r247, 31;
	setp.ge.s32 	%p126, %r286, %r441;
	@%p126 bra 	$L__BB0_217;
	st.global.f64 	[%rd3+248], %fd444;
$L__BB0_217:
	ld.param.u32 	%r442, [_Z20matrixMultiplyKernelPdS_S_iii_param_5];
	add.s32 	%r287, %r247, 32;
	setp.ge.s32 	%p127, %r287, %r442;
	@%p127 bra 	$L__BB0_219;
	st.global.f64 	[%rd3+256], %fd443;
$L__BB0_219:
	ld.param.u32 	%r443, [_Z20matrixMultiplyKernelPdS_S_iii_param_5];
	add.s32 	%r288, %r247, 33;
	setp.ge.s32 	%p128, %r288, %r443;
	@%p128 bra 	$L__BB0_221;
	st.global.f64 	[%rd3+264], %fd442;
$L__BB0_221:
	ld.param.u32 	%r444, [_Z20matrixMultiplyKernelPdS_S_iii_param_5];
	add.s32 	%r289, %r247, 34;
	setp.ge.s32 	%p129, %r289, %r444;
	@%p129 bra 	$L__BB0_223;
	st.global.f64 	[%rd3+272], %fd441;
$L__BB0_223:
	ld.param.u32 	%r445, [_Z20matrixMultiplyKernelPdS_S_iii_param_5];
	add.s32 	%r290, %r247, 35;
	setp.ge.s32 	%p130, %r290, %r445;
	@%p130 bra 	$L__BB0_225;
	st.global.f64 	[%rd3+280], %fd440;
$L__BB0_225:
	ld.param.u32 	%r446, [_Z20matrixMultiplyKernelPdS_S_iii_param_5];
	add.s32 	%r291, %r247, 36;
	setp.ge.s32 	%p131, %r291, %r446;
	@%p131 bra 	$L__BB0_227;
	st.global.f64 	[%rd3+288], %fd439;
$L__BB0_227:
	ld.param.u32 	%r447, [_Z20matrixMultiplyKernelPdS_S_iii_param_5];
	add.s32 	%r292, %r247, 37;
	setp.ge.s32 	%p132, %r292, %r447;
	@%p132 bra 	$L__BB0_229;
	st.global.f64 	[%rd3+296], %fd438;
$L__BB0_229:
	ld.param.u32 	%r448, [_Z20matrixMultiplyKernelPdS_S_iii_param_5];
	add.s32 	%r293, %r247, 38;
	setp.ge.s32 	%p133, %r293, %r448;
	@%p133 bra 	$L__BB0_231;
	st.global.f64 	[%rd3+304], %fd437;
$L__BB0_231:
	ld.param.u32 	%r449, [_Z20matrixMultiplyKernelPdS_S_iii_param_5];
	add.s32 	%r294, %r247, 39;
	setp.ge.s32 	%p134, %r294, %r449;
	@%p134 bra 	$L__BB0_233;
	st.global.f64 	[%rd3+312], %fd436;
$L__BB0_233:
	ld.param.u32 	%r450, [_Z20matrixMultiplyKernelPdS_S_iii_param_5];
	add.s32 	%r295, %r247, 40;
	setp.ge.s32 	%p135, %r295, %r450;
	@%p135 bra 	$L__BB0_235;
	st.global.f64 	[%rd3+320], %fd435;
$L__BB0_235:
	ld.param.u32 	%r451, [_Z20matrixMultiplyKernelPdS_S_iii_param_5];
	add.s32 	%r296, %r247, 41;
	setp.ge.s32 	%p136, %r296, %r451;
	@%p136 bra 	$L__BB0_237;
	st.global.f64 	[%rd3+328], %fd434;
$L__BB0_237:
	ld.param.u32 	%r452, [_Z20matrixMultiplyKernelPdS_S_iii_param_5];
	add.s32 	%r297, %r247, 42;
	setp.ge.s32 	%p137, %r297, %r452;
	@%p137 bra 	$L__BB0_239;
	st.global.f64 	[%rd3+336], %fd433;
$L__BB0_239:
	ld.param.u32 	%r453, [_Z20matrixMultiplyKernelPdS_S_iii_param_5];
	add.s32 	%r298, %r247, 43;
	setp.ge.s32 	%p138, %r298, %r453;
	@%p138 bra 	$L__BB0_241;
	st.global.f64 	[%rd3+344], %fd432;
$L__BB0_241:
	ld.param.u32 	%r454, [_Z20matrixMultiplyKernelPdS_S_iii_param_5];
	add.s32 	%r299, %r247, 44;
	setp.ge.s32 	%p139, %r299, %r454;
	@%p139 bra 	$L__BB0_243;
	st.global.f64 	[%rd3+352], %fd431;
$L__BB0_243:
	ld.param.u32 	%r455, [_Z20matrixMultiplyKernelPdS_S_iii_param_5];
	add.s32 	%r300, %r247, 45;
	setp.ge.s32 	%p140, %r300, %r455;
	@%p140 bra 	$L__BB0_245;
	st.global.f64 	[%rd3+360], %fd430;
$L__BB0_245:
	ld.param.u32 	%r456, [_Z20matrixMultiplyKernelPdS_S_iii_param_5];
	add.s32 	%r301, %r247, 46;
	setp.ge.s32 	%p141, %r301, %r456;
	@%p141 bra 	$L__BB0_247;
	st.global.f64 	[%rd3+368], %fd429;
$L__BB0_247:
	ld.param.u32 	%r457, [_Z20matrixMultiplyKernelPdS_S_iii_param_5];
	add.s32 	%r302, %r247, 47;
	setp.ge.s32 	%p142, %r302, %r457;
	@%p142 bra 	$L__BB0_249;
	st.global.f64 	[%rd3+376], %fd428;
$L__BB0_249:
	ld.param.u32 	%r458, [_Z20matrixMultiplyKernelPdS_S_iii_param_5];
	add.s32 	%r303, %r247, 48;
	setp.ge.s32 	%p143, %r303, %r458;
	@%p143 bra 	$L__BB0_251;
	st.global.f64 	[%rd3+384], %fd427;
$L__BB0_251:
	ld.param.u32 	%r459, [_Z20matrixMultiplyKernelPdS_S_iii_param_5];
	add.s32 	%r304, %r247, 49;
	setp.ge.s32 	%p144, %r304, %r459;
	@%p144 bra 	$L__BB0_253;
	st.global.f64 	[%rd3+392], %fd426;
$L__BB0_253:
	ld.param.u32 	%r460, [_Z20matrixMultiplyKernelPdS_S_iii_param_5];
	add.s32 	%r305, %r247, 50;
	setp.ge.s32 	%p145, %r305, %r460;
	@%p145 bra 	$L__BB0_255;
	st.global.f64 	[%rd3+400], %fd425;
$L__BB0_255:
	ld.param.u32 	%r461, [_Z20matrixMultiplyKernelPdS_S_iii_param_5];
	add.s32 	%r306, %r247, 51;
	setp.ge.s32 	%p146, %r306, %r461;
	@%p146 bra 	$L__BB0_257;
	st.global.f64 	[%rd3+408], %fd424;
$L__BB0_257:
	ld.param.u32 	%r462, [_Z20matrixMultiplyKernelPdS_S_iii_param_5];
	add.s32 	%r307, %r247, 52;
	setp.ge.s32 	%p147, %r307, %r462;
	@%p147 bra 	$L__BB0_259;
	st.global.f64 	[%rd3+416], %fd423;
$L__BB0_259:
	ld.param.u32 	%r463, [_Z20matrixMultiplyKernelPdS_S_iii_param_5];
	add.s32 	%r308, %r247, 53;
	setp.ge.s32 	%p148, %r308, %r463;
	@%p148 bra 	$L__BB0_261;
	st.global.f64 	[%rd3+424], %fd422;
$L__BB0_261:
	ld.param.u32 	%r464, [_Z20matrixMultiplyKernelPdS_S_iii_param_5];
	add.s32 	%r309, %r247, 54;
	setp.ge.s32 	%p149, %r309, %r464;
	@%p149 bra 	$L__BB0_263;
	st.global.f64 	[%rd3+432], %fd421;
$L__BB0_263:
	ld.param.u32 	%r465, [_Z20matrixMultiplyKernelPdS_S_iii_param_5];
	add.s32 	%r310, %r247, 55;
	setp.ge.s32 	%p150, %r310, %r465;
	@%p150 bra 	$L__BB0_265;
	st.global.f64 	[%rd3+440], %fd420;
$L__BB0_265:
	ld.param.u32 	%r466, [_Z20matrixMultiplyKernelPdS_S_iii_param_5];
	add.s32 	%r311, %r247, 56;
	setp.ge.s32 	%p151, %r311, %r466;
	@%p151 bra 	$L__BB0_267;
	st.global.f64 	[%rd3+448], %fd419;
$L__BB0_267:
	ld.param.u32 	%r467, [_Z20matrixMultiplyKernelPdS_S_iii_param_5];
	add.s32 	%r312, %r247, 57;
	setp.ge.s32 	%p152, %r312, %r467;
	@%p152 bra 	$L__BB0_269;
	st.global.f64 	[%rd3+456], %fd418;
$L__BB0_269:
	ld.param.u32 	%r468, [_Z20matrixMultiplyKernelPdS_S_iii_param_5];
	add.s32 	%r313, %r247, 58;
	setp.ge.s32 	%p153, %r313, %r468;
	@%p153 bra 	$L__BB0_271;
	st.global.f64 	[%rd3+464], %fd417;
$L__BB0_271:
	ld.param.u32 	%r469, [_Z20matrixMultiplyKernelPdS_S_iii_param_5];
	add.s32 	%r314, %r247, 59;
	setp.ge.s32 	%p154, %r314, %r469;
	@%p154 bra 	$L__BB0_273;
	st.global.f64 	[%rd3+472], %fd416;
$L__BB0_273:
	ld.param.u32 	%r470, [_Z20matrixMultiplyKernelPdS_S_iii_param_5];
	add.s32 	%r315, %r247, 60;
	setp.ge.s32 	%p155, %r315, %r470;
	@%p155 bra 	$L__BB0_275;
	st.global.f64 	[%rd3+480], %fd415;
$L__BB0_275:
	ld.param.u32 	%r471, [_Z20matrixMultiplyKernelPdS_S_iii_param_5];
	add.s32 	%r316, %r247, 61;
	setp.ge.s32 	%p156, %r316, %r471;
	@%p156 bra 	$L__BB0_277;
	st.global.f64 	[%rd3+488], %fd414;
$L__BB0_277:
	ld.param.u32 	%r472, [_Z20matrixMultiplyKernelPdS_S_iii_param_5];
	add.s32 	%r317, %r247, 62;
	setp.ge.s32 	%p157, %r317, %r472;
	@%p157 bra 	$L__BB0_279;
	st.global.f64 	[%rd3+496], %fd413;
$L__BB0_279:
	ld.param.u32 	%r473, [_Z20matrixMultiplyKernelPdS_S_iii_param_5];
	add.s32 	%r318, %r247, 63;
	setp.ge.s32 	%p158, %r318, %r473;
	@%p158 bra 	$L__BB0_281;
	st.global.f64 	[%rd3+504], %fd412;
$L__BB0_281:
	ret;

}


// ===== COMPILED SASS (sm_100) =====

	.target	sm_100

	.elftype	@"ET_EXEC"


//--------------------- .note.nv.tkinfo           --------------------------
	.section	.note.nv.tkinfo,"",@"SHT_NOTE"
	.sectionflags	@"SHF_NOTE_NV_TKINFO"
	.tkinfo
        /*0018*/ 	.word	0x00000002
        /*0030*/ 	.string	""
        /*0030*/ 	.string	"ptxas"
        /*0030*/ 	.string	"Cuda compilation tools, release 13.0, V13.0.88"
        /*0030*/ 	.string	"Build cuda_13.0.r13.0/compiler.36424714_0"
        /*0030*/ 	.string	"-arch sm_100 -m 64 "



//--------------------- .note.nv.cuinfo           --------------------------
	.section	.note.nv.cuinfo,"",@"SHT_NOTE"
	.sectionflags	@"SHF_NOTE_NV_CUINFO"
        /*0018*/ 	.short	0x0002
        /*001a*/ 	.short	0x0064
        /*001c*/ 	.short	0x0082
	.zero		2


//--------------------- .nv.info                  --------------------------
	.section	.nv.info,"",@"SHT_CUDA_INFO"
	.align	4


	//----- nvinfo : EIATTR_REGCOUNT
	.align		4
        /*0000*/ 	.byte	0x04, 0x2f
        /*0002*/ 	.short	(.L_1 - .L_0)
	.align		4
.L_0:
        /*0004*/ 	.word	index@(_Z20matrixMultiplyKernelPdS_S_iii)
        /*0008*/ 	.word	0x000000a2


	//----- nvinfo : EIATTR_FRAME_SIZE
	.align		4
.L_1:
        /*000c*/ 	.byte	0x04, 0x11
        /*000e*/ 	.short	(.L_3 - .L_2)
	.align		4
.L_2:
        /*0010*/ 	.word	index@(_Z20matrixMultiplyKernelPdS_S_iii)
        /*0014*/ 	.word	0x00000200


	//----- nvinfo : EIATTR_MIN_STACK_SIZE
	.align		4
.L_3:
        /*0018*/ 	.byte	0x04, 0x12
        /*001a*/ 	.short	(.L_5 - .L_4)
	.align		4
.L_4:
        /*001c*/ 	.word	index@(_Z20matrixMultiplyKernelPdS_S_iii)
        /*0020*/ 	.word	0x00000200
.L_5:


//--------------------- .nv.compat                --------------------------
	.section	.nv.compat,"",@"SHT_CUDA_COMPAT_INFO"
	.align	4
        /*0000*/ 	.byte	0x02, 0x09, 0x00, 0x00, 0x02, 0x02, 0x01, 0x00, 0x02, 0x05, 0x05, 0x00, 0x03, 0x07, 0x01, 0x01
        /*0010*/ 	.byte	0x02, 0x03, 0x00, 0x00, 0x02, 0x06, 0x01, 0x00, 0x04, 0x0b, 0x08, 0x00, 0x01, 0x00, 0x00, 0x00
        /*0020*/ 	.byte	0x00, 0x00, 0x00, 0x00


//--------------------- .nv.info._Z20matrixMultiplyKernelPdS_S_iii --------------------------
	.section	.nv.info._Z20matrixMultiplyKernelPdS_S_iii,"",@"SHT_CUDA_INFO"
	.sectionflags	@""
	.align	4


	//----- nvinfo : EIATTR_CUDA_API_VERSION
	.align		4
        /*0000*/ 	.byte	0x04, 0x37
        /*0002*/ 	.short	(.L_7 - .L_6)
.L_6:
        /*0004*/ 	.word	0x00000082


	//----- nvinfo : EIATTR_KPARAM_INFO
	.align		4
.L_7:
        /*0008*/ 	.byte	0x04, 0x17
        /*000a*/ 	.short	(.L_9 - .L_8)
.L_8:
        /*000c*/ 	.word	0x00000000
        /*0010*/ 	.short	0x0005
        /*0012*/ 	.short	0x0020
        /*0014*/ 	.byte	0x00, 0xf0, 0x11, 0x00


	//----- nvinfo : EIATTR_KPARAM_INFO
	.align		4
.L_9:
        /*0018*/ 	.byte	0x04, 0x17
        /*001a*/ 	.short	(.L_11 - .L_10)
.L_10:
        /*001c*/ 	.word	0x00000000
        /*0020*/ 	.short	0x0004
        /*0022*/ 	.short	0x001c
        /*0024*/ 	.byte	0x00, 0xf0, 0x11, 0x00


	//----- nvinfo : EIATTR_KPARAM_INFO
	.align		4
.L_11:
        /*0028*/ 	.byte	0x04, 0x17
        /*002a*/ 	.short	(.L_13 - .L_12)
.L_12:
        /*002c*/ 	.word	0x00000000
        /*0030*/ 	.short	0x0003
        /*0032*/ 	.short	0x0018
        /*0034*/ 	.byte	0x00, 0xf0, 0x11, 0x00


	//----- nvinfo : EIATTR_KPARAM_INFO
	.align		4
.L_13:
        /*0038*/ 	.byte	0x04, 0x17
        /*003a*/ 	.short	(.L_15 - .L_14)
.L_14:
        /*003c*/ 	.word	0x00000000
        /*0040*/ 	.short	0x0002
        /*0042*/ 	.short	0x0010
        /*0044*/ 	.byte	0x00, 0xf5, 0x21, 0x00


	//----- nvinfo : EIATTR_KPARAM_INFO
	.align		4
.L_15:
        /*0048*/ 	.byte	0x04, 0x17
        /*004a*/ 	.short	(.L_17 - .L_16)
.L_16:
        /*004c*/ 	.word	0x00000000
        /*0050*/ 	.short	0x0001
        /*0052*/ 	.short	0x0008
        /*0054*/ 	.byte	0x00, 0xf5, 0x21, 0x00


	//----- nvinfo : EIATTR_KPARAM_INFO
	.align		4
.L_17:
        /*0058*/ 	.byte	0x04, 0x17
        /*005a*/ 	.short	(.L_19 - .L_18)
.L_18:
        /*005c*/ 	.word	0x00000000
        /*0060*/ 	.short	0x0000
        /*0062*/ 	.short	0x0000
        /*0064*/ 	.byte	0x00, 0xf5, 0x21, 0x00


	//----- nvinfo : EIATTR_SPARSE_MMA_MASK
	.align		4
.L_19:
        /*0068*/ 	.byte	0x03, 0x50
        /*006a*/ 	.short	0x0000


	//----- nvinfo : EIATTR_MAXREG_COUNT
	.align		4
        /*006c*/ 	.byte	0x03, 0x1b
        /*006e*/ 	.short	0x00ff


	//----- nvinfo : EIATTR_NUM_BARRIERS
	.align		4
        /*0070*/ 	.byte	0x02, 0x4c
        /*0072*/ 	.byte	0x01
	.zero		1


	//----- nvinfo : EIATTR_MERCURY_ISA_VERSION
	.align		4
        /*0074*/ 	.byte	0x03, 0x5f
        /*0076*/ 	.short	0x0101


	//----- nvinfo : EIATTR_VRC_CTA_INIT_COUNT
	.align		4
        /*0078*/ 	.byte	0x02, 0x4a
	.zero		1
	.zero		1


	//----- nvinfo : EIATTR_EXIT_INSTR_OFFSETS
	.align		4
        /*007c*/ 	.byte	0x04, 0x1c
        /*007e*/ 	.short	(.L_21 - .L_20)


	//   ....[0]....
.L_20:
        /*0080*/ 	.word	0x000025e0


	//   ....[1]....
        /*0084*/ 	.word	0x00003250


	//   ....[2]....
        /*0088*/ 	.word	0x00003270


	//----- nvinfo : EIATTR_CRS_STACK_SIZE
	.align		4
.L_21:
        /*008c*/ 	.byte	0x04, 0x1e
        /*008e*/ 	.short	(.L_23 - .L_22)
.L_22:
        /*0090*/ 	.word	0x00000000


	//----- nvinfo : EIATTR_CBANK_PARAM_SIZE
	.align		4
.L_23:
        /*0094*/ 	.byte	0x03, 0x19
        /*0096*/ 	.short	0x0024


	//----- nvinfo : EIATTR_PARAM_CBANK
	.align		4
        /*0098*/ 	.byte	0x04, 0x0a
        /*009a*/ 	.short	(.L_25 - .L_24)
	.align		4
.L_24:
        /*009c*/ 	.word	index@(.nv.constant0._Z20matrixMultiplyKernelPdS_S_iii)
        /*00a0*/ 	.short	0x0380
        /*00a2*/ 	.short	0x0024


	//----- nvinfo : EIATTR_SW_WAR
	.align		4
.L_25:
        /*00a4*/ 	.byte	0x04, 0x36
        /*00a6*/ 	.short	(.L_27 - .L_26)
.L_26:
        /*00a8*/ 	.word	0x00000008
.L_27:


//--------------------- .nv.callgraph             --------------------------
	.section	.nv.callgraph,"",@"SHT_CUDA_CALLGRAPH"
	.align	4
	.sectionentsize	8
	.align		4
        /*0000*/ 	.word	0x00000000
	.align		4
        /*0004*/ 	.word	0xffffffff
	.align		4
        /*0008*/ 	.word	0x00000000
	.align		4
        /*000c*/ 	.word	0xfffffffe
	.align		4
        /*0010*/ 	.word	0x00000000
	.align		4
        /*0014*/ 	.word	0xfffffffd
	.align		4
        /*0018*/ 	.word	0x00000000
	.align		4
        /*001c*/ 	.word	0xfffffffc


//--------------------- .text._Z20matrixMultiplyKernelPdS_S_iii --------------------------
	.section	.text._Z20matrixMultiplyKernelPdS_S_iii,"ax",@progbits
	.align	128
        .global         _Z20matrixMultiplyKernelPdS_S_iii
        .type           _Z20matrixMultiplyKernelPdS_S_iii,@function
        .size           _Z20matrixMultiplyKernelPdS_S_iii,(.L_x_7 - _Z20matrixMultiplyKernelPdS_S_iii)
        .other          _Z20matrixMultiplyKernelPdS_S_iii,@"STO_CUDA_ENTRY STV_DEFAULT"
_Z20matrixMultiplyKernelPdS_S_iii:
.text._Z20matrixMultiplyKernelPdS_S_iii:
[----:B------:R-:W0:Y:S01]  /*0000*/  LDC R1, c[0x0][0x37c] ;  /* 0x0000df00ff017b82 */ /* 0x000e220000000800 */
[----:B------:R-:W1:Y:S01]  /*0010*/  LDCU UR4, c[0x0][0x39c] ;  /* 0x00007380ff0477ac */ /* 0x000e620008000800 */
[----:B0-----:R-:W-:Y:S01]  /*0020*/  VIADD R1, R1, 0xfffffe00 ;  /* 0xfffffe0001017836 */ /* 0x001fe20000000000 */
[----:B------:R-:W-:Y:S02]  /*0030*/  CS2R R158, SRZ ;  /* 0x00000000009e7805 */ /* 0x000fe4000001ff00 */
[----:B------:R-:W-:Y:S02]  /*0040*/  CS2R R156, SRZ ;  /* 0x00000000009c7805 */ /* 0x000fe4000001ff00 */
[----:B------:R-:W-:Y:S02]  /*0050*/  CS2R R154, SRZ ;  /* 0x00000000009a7805 */ /* 0x000fe4000001ff00 */
[----:B------:R-:W-:Y:S01]  /*0060*/  CS2R R152, SRZ ;  /* 0x0000000000987805 */ /* 0x000fe2000001ff00 */
[----:B------:R0:W-:Y:S01]  /*0070*/  STL.128 [R1], RZ ;  /* 0x000000ff01007387 */ /* 0x0001e20000100c00 */
[----:B------:R-:W-:-:S02]  /*0080*/  CS2R R150, SRZ ;  /* 0x0000000000967805 */ /* 0x000fc4000001ff00 */
[----:B------:R-:W-:Y:S02]  /*0090*/  CS2R R148, SRZ ;  /* 0x0000000000947805 */ /* 0x000fe4000001ff00 */
[----:B------:R-:W-:Y:S01]  /*00a0*/  CS2R R146, SRZ ;  /* 0x0000000000927805 */ /* 0x000fe2000001ff00 */
[----:B------:R0:W-:Y:S01]  /*00b0*/  STL.128 [R1+0x10], RZ ;  /* 0x000010ff01007387 */ /* 0x0001e20000100c00 */
[----:B------:R-:W-:Y:S02]  /*00c0*/  CS2R R144, SRZ ;  /* 0x0000000000907805 */ /* 0x000fe4000001ff00 */
[----:B------:R-:W-:Y:S02]  /*00d0*/  CS2R R142, SRZ ;  /* 0x00000000008e7805 */ /* 0x000fe4000001ff00 */
[----:B------:R-:W-:Y:S01]  /*00e0*/  CS2R R140, SRZ ;  /* 0x00000000008c7805 */ /* 0x000fe2000001ff00 */
[----:B------:R0:W-:Y:S01]  /*00f0*/  STL.128 [R1+0x20], RZ ;  /* 0x000020ff01007387 */ /* 0x0001e20000100c00 */
[----:B------:R-:W-:-:S02]  /*0100*/  CS2R R138, SRZ ;  /* 0x00000000008a7805 */ /* 0x000fc4000001ff00 */
[----:B------:R-:W-:Y:S02]  /*0110*/  CS2R R136, SRZ ;  /* 0x0000000000887805 */ /* 0x000fe4000001ff00 */
[----:B------:R-:W-:Y:S01]  /*0120*/  CS2R R134, SRZ ;  /* 0x0000000000867805 */ /* 0x000fe2000001ff00 */
[----:B------:R0:W-:Y:S01]  /*0130*/  STL.128 [R1+0x30], RZ ;  /* 0x000030ff01007387 */ /* 0x0001e20000100c00 */
[----:B-1----:R-:W-:Y:S01]  /*0140*/  UISETP.GE.AND UP0, UPT, UR4, 0x1, UPT ;  /* 0x000000010400788c */ /* 0x002fe2000bf06270 */
[----:B------:R-:W-:Y:S02]  /*0150*/  CS2R R132, SRZ ;  /* 0x0000000000847805 */ /* 0x000fe4000001ff00 */
[----:B------:R-:W-:Y:S01]  /*0160*/  CS2R R130, SRZ ;  /* 0x0000000000827805 */ /* 0x000fe2000001ff00 */
[----:B------:R0:W-:Y:S01]  /*0170*/  STL.128 [R1+0x40], RZ ;  /* 0x000040ff01007387 */ /* 0x0001e20000100c00 */
[----:B------:R-:W-:Y:S02]  /*0180*/  CS2R R128, SRZ ;  /* 0x0000000000807805 */ /* 0x000fe4000001ff00 */
[----:B------:R-:W-:-:S02]  /*0190*/  CS2R R126, SRZ ;  /* 0x00000000007e7805 */ /* 0x000fc4000001ff00 */
[----:B------:R-:W-:Y:S01]  /*01a0*/  CS2R R124, SRZ ;  /* 0x00000000007c7805 */ /* 0x000fe2000001ff00 */
[----:B------:R0:W-:Y:S01]  /*01b0*/  STL.128 [R1+0x50], RZ ;  /* 0x000050ff01007387 */ /* 0x0001e20000100c00 */
[----:B------:R-:W-:Y:S02]  /*01c0*/  CS2R R122, SRZ ;  /* 0x00000000007a7805 */ /* 0x000fe4000001ff00 */
        /* <DEDUP_REMOVED lines=59> */
[----:B------:R-:W-:Y:S01]  /*0580*/  CS2R R60, SRZ ;  /* 0x00000000003c7805 */ /* 0x000fe2000001ff00 */
[----:B------:R-:W1:Y:S02]  /*0590*/  LDCU.64 UR8, c[0x0][0x358] ;  /* 0x00006b00ff0877ac */ /* 0x000e640008000a00 */
[----:B------:R0:W-:Y:S04]  /*05a0*/  STL.128 [R1+0x150], RZ ;  /* 0x000150ff01007387 */ /* 0x0001e80000100c00 */
        /* <DEDUP_REMOVED lines=9> */
[----:B------:R0:W-:Y:S01]  /*0640*/  STL.128 [R1+0x1f0], RZ ;  /* 0x0001f0ff01007387 */ /* 0x0001e20000100c00 */
[----:B-1----:R-:W-:Y:S05]  /*0650*/  BRA.U !UP0, `(.L_x_0) ;  /* 0x0000001d08c87547 */ /* 0x002fea000b800000 */
[----:B------:R-:W1:Y:S01]  /*0660*/  S2R R2, SR_TID.Y ;  /* 0x0000000000027919 */ /* 0x000e620000002200 */
[----:B------:R-:W2:Y:S01]  /*0670*/  S2UR UR5, SR_CTAID.X ;  /* 0x00000000000579c3 */ /* 0x000ea20000002500 */
[----:B------:R-:W-:-:S07]  /*0680*/  CS2R R158, SRZ ;  /* 0x00000000009e7805 */ /* 0x000fce000001ff00 */
[----:B------:R-:W1:Y:S08]  /*0690*/  S2UR UR4, SR_CTAID.Y ;  /* 0x00000000000479c3 */ /* 0x000e700000002600 */
[----:B------:R-:W1:Y:S01]  /*06a0*/  LDC R3, c[0x0][0x364] ;  /* 0x0000d900ff037b82 */ /* 0x000e620000000800 */
[----:B--2---:R-:W-:Y:S02]  /*06b0*/  IMAD.U32 R4, RZ, RZ, UR5 ;  /* 0x00000005ff047e24 */ /* 0x004fe4000f8e00ff */
[----:B-1----:R-:W-:Y:S01]  /*06c0*/  IMAD R3, R3, UR4, R2 ;  /* 0x0000000403037c24 */ /* 0x002fe2000f8e0202 */
[----:B------:R-:W-:-:S06]  /*06d0*/  UMOV UR4, URZ ;  /* 0x000000ff00047c82 */ /* 0x000fcc0008000000 */
.L_x_5:
[----:B------:R-:W1:Y:S01]  /*06e0*/  LDCU UR5, c[0x0][0x398] ;  /* 0x00007300ff0577ac */ /* 0x000e620008000800 */
[----:B------:R-:W-:Y:S01]  /*06f0*/  BSSY.RECONVERGENT B0, `(.L_x_1) ;  /* 0x0000106000007945 */ /* 0x000fe20003800200 */
[----:B-1----:R-:W-:-:S13]  /*0700*/  ISETP.GE.AND P0, PT, R3, UR5, PT ;  /* 0x0000000503007c0c */ /* 0x002fda000bf06270 */
[----:B------:R-:W-:Y:S05]  /*0710*/  @P0 BRA `(.L_x_2) ;  /* 0x00000010000c0947 */ /* 0x000fea0003800000 */
[----:B------:R-:W1:Y:S08]  /*0720*/  LDC R0, c[0x0][0x39c] ;  /* 0x0000e700ff007b82 */ /* 0x000e700000000800 */
[----:B------:R-:W2:Y:S01]  /*0730*/  LDC.64 R78, c[0x0][0x380] ;  /* 0x0000e000ff4e7b82 */ /* 0x000ea20000000a00 */
[----:B-1----:R-:W-:Y:S01]  /*0740*/  ISETP.LE.AND P4, PT, R0, UR4, PT ;  /* 0x0000000400007c0c */ /* 0x002fe2000bf83270 */
[----:B------:R-:W-:-:S04]  /*0750*/  IMAD R5, R3, R0, UR4 ;  /* 0x0000000403057e24 */ /* 0x000fc8000f8e0200 */
[----:B--2---:R-:W-:-:S08]  /*0760*/  IMAD.WIDE R78, R5, 0x8, R78 ;  /* 0x00000008054e7825 */ /* 0x004fd000078e024e */
[----:B------:R-:W2:Y:S01]  /*0770*/  @!P4 LDG.E.64 R62, desc[UR8][R78.64] ;  /* 0x000000084e3ec981 */ /* 0x000ea2000c1e1b00 */
[----:B------:R-:W-:Y:S02]  /*0780*/  UIADD3 UR5, UPT, UPT, UR4, 0x1, URZ ;  /* 0x0000000104057890 */ /* 0x000fe4000fffe0ff */
[----:B------:R-:W-:Y:S02]  /*0790*/  UIADD3 UR6, UPT, UPT, UR4, 0x2, URZ ;  /* 0x0000000204067890 */ /* 0x000fe4000fffe0ff */
[----:B------:R-:W-:Y:S02]  /*07a0*/  UIADD3 UR10, UPT, UPT, UR4, 0x6, URZ ;  /* 0x00000006040a7890 */ /* 0x000fe4000fffe0ff */
[C---:B------:R-:W-:Y:S01]  /*07b0*/  ISETP.LE.AND P5, PT, R0.reuse, UR5, PT ;  /* 0x0000000500007c0c */ /* 0x040fe2000bfa3270 */
[----:B------:R-:W-:Y:S01]  /*07c0*/  UIADD3 UR5, UPT, UPT, UR4, 0x4, URZ ;  /* 0x0000000404057890 */ /* 0x000fe2000fffe0ff */
[C---:B------:R-:W-:Y:S01]  /*07d0*/  ISETP.LE.AND P6, PT, R0.reuse, UR6, PT ;  /* 0x0000000600007c0c */ /* 0x040fe2000bfc3270 */
[----:B------:R-:W-:Y:S01]  /*07e0*/  UIADD3 UR6, UPT, UPT, UR4, 0x5, URZ ;  /* 0x0000000504067890 */ /* 0x000fe2000fffe0ff */
[----:B------:R-:W-:Y:S01]  /*07f0*/  ISETP.LE.AND P1, PT, R0, UR10, PT ;  /* 0x0000000a00007c0c */ /* 0x000fe2000bf23270 */
[----:B------:R-:W-:-:S02]  /*0800*/  UIADD3 UR7, UPT, UPT, UR4, 0x3, URZ ;  /* 0x0000000304077890 */ /* 0x000fc4000fffe0ff */
[C---:B------:R-:W-:Y:S01]  /*0810*/  ISETP.LE.AND P0, PT, R0.reuse, UR5, PT ;  /* 0x0000000500007c0c */ /* 0x040fe2000bf03270 */
[----:B------:R-:W-:Y:S01]  /*0820*/  UIADD3 UR5, UPT, UPT, UR4, 0x7, URZ ;  /* 0x0000000704057890 */ /* 0x000fe2000fffe0ff */
[C---:B------:R-:W-:Y:S02]  /*0830*/  ISETP.LE.AND P2, PT, R0.reuse, UR6, PT ;  /* 0x0000000600007c0c */ /* 0x040fe4000bf43270 */
[C---:B------:R-:W-:Y:S02]  /*0840*/  ISETP.LE.AND P3, PT, R0.reuse, UR7, PT ;  /* 0x0000000700007c0c */ /* 0x040fe4000bf63270 */
[----:B------:R-:W3:Y:S04]  /*0850*/  @!P5 LDG.E.64 R64, desc[UR8][R78.64+0x8] ;  /* 0x000008084e40d981 */ /* 0x000ee8000c1e1b00 */
[----:B------:R-:W4:Y:S04]  /*0860*/  @!P6 LDG.E.64 R66, desc[UR8][R78.64+0x10] ;  /* 0x000010084e42e981 */ /* 0x000f28000c1e1b00 */
[----:B------:R-:W5:Y:S04]  /*0870*/  @!P0 LDG.E.64 R70, desc[UR8][R78.64+0x20] ;  /* 0x000020084e468981 */ /* 0x000f68000c1e1b00 */
[----:B------:R-:W5:Y:S04]  /*0880*/  @!P2 LDG.E.64 R72, desc[UR8][R78.64+0x28] ;  /* 0x000028084e48a981 */ /* 0x000f68000c1e1b00 */
[----:B------:R-:W5:Y:S04]  /*0890*/  @!P1 LDG.E.64 R74, desc[UR8][R78.64+0x30] ;  /* 0x000030084e4a9981 */ /* 0x000f68000c1e1b00 */
[----:B------:R-:W5:Y:S04]  /*08a0*/  @!P3 LDG.E.64 R68, desc[UR8][R78.64+0x18] ;  /* 0x000018084e44b981 */ /* 0x000f68000c1e1b00 */
[----:B--2---:R1:W-:Y:S01]  /*08b0*/  @!P4 STL.64 [R1], R62 ;  /* 0x0000003e0100c387 */ /* 0x0043e20000100a00 */
[----:B------:R-:W-:-:S13]  /*08c0*/  ISETP.LE.AND P4, PT, R0, UR5, PT ;  /* 0x0000000500007c0c */ /* 0x000fda000bf83270 */
[----:B------:R-:W2:Y:S01]  /*08d0*/  @!P4 LDG.E.64 R76, desc[UR8][R78.64+0x38] ;  /* 0x000038084e4cc981 */ /* 0x000ea2000c1e1b00 */
[----:B------:R-:W-:Y:S02]  /*08e0*/  UIADD3 UR5, UPT, UPT, UR4, 0x8, URZ ;  /* 0x0000000804057890 */ /* 0x000fe4000fffe0ff */
[----:B------:R-:W-:Y:S01]  /*08f0*/  UIADD3 UR6, UPT, UPT, UR4, 0x9, URZ ;  /* 0x0000000904067890 */ /* 0x000fe2000fffe0ff */
[----:B---3--:R3:W-:Y:S03]  /*0900*/  @!P5 STL.64 [R1+0x8], R64 ;  /* 0x000008400100d387 */ /* 0x0087e60000100a00 */
[C---:B------:R-:W-:Y:S01]  /*0910*/  ISETP.LE.AND P5, PT, R0.reuse, UR5, PT ;  /* 0x0000000500007c0c */ /* 0x040fe2000bfa3270 */
[----:B------:R-:W-:Y:S01]  /*0920*/  UIADD3 UR5, UPT, UPT, UR4, 0xb, URZ ;  /* 0x0000000b04057890 */ /* 0x000fe2000fffe0ff */
[----:B----4-:R-:W-:Y:S01]  /*0930*/  @!P6 STL.64 [R1+0x10], R66 ;  /* 0x000010420100e387 */ /* 0x010fe20000100a00 */
[----:B------:R-:W-:Y:S01]  /*0940*/  ISETP.LE.AND P6, PT, R0, UR6, PT ;  /* 0x0000000600007c0c */ /* 0x000fe2000bfc3270 */
[----:B------:R-:W-:-:S02]  /*0950*/  UIADD3 UR6, UPT, UPT, UR4, 0xc, URZ ;  /* 0x0000000c04067890 */ /* 0x000fc4000fffe0ff */
[----:B------:R-:W-:Y:S01]  /*0960*/  UIADD3 UR10, UPT, UPT, UR4, 0xd, URZ ;  /* 0x0000000d040a7890 */ /* 0x000fe2000fffe0ff */
[----:B-----5:R-:W-:Y:S01]  /*0970*/  @!P0 STL.64 [R1+0x20], R70 ;  /* 0x0000204601008387 */ /* 0x020fe20000100a00 */
[C---:B------:R-:W-:Y:S01]  /*0980*/  ISETP.LE.AND P0, PT, R0.reuse, UR5, PT ;  /* 0x0000000500007c0c */ /* 0x040fe2000bf03270 */
[----:B------:R-:W-:Y:S02]  /*0990*/  UIADD3 UR7, UPT, UPT, UR4, 0xa, URZ ;  /* 0x0000000a04077890 */ /* 0x000fe4000fffe0ff */
[----:B------:R-:W-:Y:S01]  /*09a0*/  @!P2 STL.64 [R1+0x28], R72 ;  /* 0x000028480100a387 */ /* 0x000fe20000100a00 */
[C---:B------:R-:W-:Y:S01]  /*09b0*/  ISETP.LE.AND P2, PT, R0.reuse, UR10, PT ;  /* 0x0000000a00007c0c */ /* 0x040fe2000bf43270 */
[----:B------:R-:W-:Y:S02]  /*09c0*/  UIADD3 UR5, UPT, UPT, UR4, 0xe, URZ ;  /* 0x0000000e04057890 */ /* 0x000fe4000fffe0ff */
[----:B------:R-:W-:Y:S01]  /*09d0*/  @!P1 STL.64 [R1+0x30], R74 ;  /* 0x0000304a01009387 */ /* 0x000fe20000100a00 */
[----:B------:R-:W-:-:S03]  /*09e0*/  ISETP.LE.AND P1, PT, R0, UR6, PT ;  /* 0x0000000600007c0c */ /* 0x000fc6000bf23270 */
[----:B------:R4:W-:Y:S01]  /*09f0*/  @!P3 STL.64 [R1+0x18], R68 ;  /* 0x000018440100b387 */ /* 0x0009e20000100a00 */
[----:B------:R-:W-:-:S03]  /*0a00*/  ISETP.LE.AND P3, PT, R0, UR7, PT ;  /* 0x0000000700007c0c */ /* 0x000fc6000bf63270 */
[----:B-1----:R-:W5:Y:S04]  /*0a10*/  @!P5 LDG.E.64 R62, desc[UR8][R78.64+0x40] ;  /* 0x000040084e3ed981 */ /* 0x002f68000c1e1b00 */
[----:B---3--:R-:W3:Y:S04]  /*0a20*/  @!P6 LDG.E.64 R64, desc[UR8][R78.64+0x48] ;  /* 0x000048084e40e981 */ /* 0x008ee8000c1e1b00 */
[----:B----4-:R-:W4:Y:S04]  /*0a30*/  @!P0 LDG.E.64 R68, desc[UR8][R78.64+0x58] ;  /* 0x000058084e448981 */ /* 0x010f28000c1e1b00 */
[----:B------:R-:W4:Y:S04]  /*0a40*/  @!P1 LDG.E.64 R70, desc[UR8][R78.64+0x60] ;  /* 0x000060084e469981 */ /* 0x000f28000c1e1b00 */
[----:B------:R-:W4:Y:S04]  /*0a50*/  @!P2 LDG.E.64 R72, desc[UR8][R78.64+0x68] ;  /* 0x000068084e48a981 */ /* 0x000f28000c1e1b00 */
[----:B------:R-:W4:Y:S04]  /*0a60*/  @!P3 LDG.E.64 R66, desc[UR8][R78.64+0x50] ;  /* 0x000050084e42b981 */ /* 0x000f28000c1e1b00 */
[----:B--2---:R-:W-:Y:S01]  /*0a70*/  @!P4 STL.64 [R1+0x38], R76 ;  /* 0x0000384c0100c387 */ /* 0x004fe20000100a00 */
[----:B------:R-:W-:-:S13]  /*0a80*/  ISETP.LE.AND P4, PT, R0, UR5, PT ;  /* 0x0000000500007c0c */ /* 0x000fda000bf83270 */
[----:B------:R-:W2:Y:S01]  /*0a90*/  @!P4 LDG.E.64 R74, desc[UR8][R78.64+0x70] ;  /* 0x000070084e4ac981 */ /* 0x000ea2000c1e1b00 */
[----:B------:R-:W-:Y:S02]  /*0aa0*/  UIADD3 UR5, UPT, UPT, UR4, 0xf, URZ ;  /* 0x0000000f04057890 */ /* 0x000fe4000fffe0ff */
[----:B------:R-:W-:Y:S02]  /*0ab0*/  UIADD3 UR6, UPT, UPT, UR4, 0x10, URZ ;  /* 0x0000001004067890 */ /* 0x000fe4000fffe0ff */
[----:B------:R-:W-:Y:S02]  /*0ac0*/  UIADD3 UR10, UPT, UPT, UR4, 0x12, URZ ;  /* 0x00000012040a7890 */ /* 0x000fe4000fffe0ff */
[----:B------:R-:W-:Y:S01]  /*0ad0*/  UIADD3 UR7, UPT, UPT, UR4, 0x11, URZ ;  /* 0x0000001104077890 */ /* 0x000fe2000fffe0ff */
[----:B-----5:R1:W-:Y:S01]  /*0ae0*/  @!P5 STL.64 [R1+0x40], R62 ;  /* 0x0000403e0100d387 */ /* 0x0203e20000100a00 */
[----:B------:R-:W-:Y:S01]  /*0af0*/  ISETP.LE.AND P5, PT, R0, UR5, PT ;  /* 0x0000000500007c0c */ /* 0x000fe2000bfa3270 */
[----:B------:R-:W-:-:S02]  /*0b00*/  UIADD3 UR5, UPT, UPT, UR4, 0x13, URZ ;  /* 0x0000001304057890 */ /* 0x000fc4000fffe0ff */
[----:B---3--:R3:W-:Y:S01]  /*0b10*/  @!P6 STL.64 [R1+0x48], R64 ;  /* 0x000048400100e387 */ /* 0x0087e20000100a00 */
[C---:B------:R-:W-:Y:S01]  /*0b20*/  ISETP.LE.AND P6, PT, R0.reuse, UR6, PT ;  /* 0x0000000600007c0c */ /* 0x040fe2000bfc3270 */
[----:B------:R-:W-:Y:S02]  /*0b30*/  UIADD3 UR6, UPT, UPT, UR4, 0x14, URZ ;  /* 0x0000001404067890 */ /* 0x000fe4000fffe0ff */
[----:B----4-:R4:W-:Y:S01]  /*0b40*/  @!P0 STL.64 [R1+0x58], R68 ;  /* 0x0000584401008387 */ /* 0x0109e20000100a00 */
[----:B------:R-:W-:-:S03]  /*0b50*/  ISETP.LE.AND P0, PT, R0, UR10, PT ;  /* 0x0000000a00007c0c */ /* 0x000fc6000bf03270 */
[----:B------:R5:W-:Y:S01]  /*0b60*/  @!P1 STL.64 [R1+0x60], R70 ;  /* 0x0000604601009387 */ /* 0x000be20000100a00 */
[C---:B------:R-:W-:Y:S01]  /*0b70*/  ISETP.LE.AND P1, PT, R0.reuse, UR5, PT ;  /* 0x0000000500007c0c */ /* 0x040fe2000bf23270 */
[----:B------:R-:W-:Y:S02]  /*0b80*/  UIADD3 UR5, UPT, UPT, UR4, 0x15, URZ ;  /* 0x0000001504057890 */ /* 0x000fe4000fffe0ff */
[----:B------:R0:W-:Y:S01]  /*0b90*/  @!P2 STL.64 [R1+0x68], R72 ;  /* 0x000068480100a387 */ /* 0x0001e20000100a00 */
[----:B------:R-:W-:-:S03]  /*0ba0*/  ISETP.LE.AND P2, PT, R0, UR6, PT ;  /* 0x0000000600007c0c */ /* 0x000fc6000bf43270 */
[----:B------:R0:W-:Y:S01]  /*0bb0*/  @!P3 STL.64 [R1+0x50], R66 ;  /* 0x000050420100b387 */ /* 0x0001e20000100a00 */
[----:B------:R-:W-:-:S03]  /*0bc0*/  ISETP.LE.AND P3, PT, R0, UR7, PT ;  /* 0x0000000700007c0c */ /* 0x000fc6000bf63270 */
[----:B-1----:R-:W2:Y:S04]  /*0bd0*/  @!P5 LDG.E.64 R62, desc[UR8][R78.64+0x78] ;  /* 0x000078084e3ed981 */ /* 0x002ea8000c1e1b00 */
[----:B---3--:R-:W3:Y:S04]  /*0be0*/  @!P6 LDG.E.64 R64, desc[UR8][R78.64+0x80] ;  /* 0x000080084e40e981 */ /* 0x008ee8000c1e1b00 */
[----:B----4-:R-:W4:Y:S04]  /*0bf0*/  @!P0 LDG.E.64 R68, desc[UR8][R78.64+0x90] ;  /* 0x000090084e448981 */ /* 0x010f28000c1e1b00 */
[----:B-----5:R-:W5:Y:S04]  /*0c00*/  @!P1 LDG.E.64 R70, desc[UR8][R78.64+0x98] ;  /* 0x000098084e469981 */ /* 0x020f68000c1e1b00 */
[----:B0-----:R-:W5:Y:S04]  /*0c10*/  @!P2 LDG.E.64 R72, desc[UR8][R78.64+0xa0] ;  /* 0x0000a0084e48a981 */ /* 0x001f68000c1e1b00 */
[----:B------:R-:W5:Y:S04]  /*0c20*/  @!P3 LDG.E.64 R66, desc[UR8][R78.64+0x88] ;  /* 0x000088084e42b981 */ /* 0x000f68000c1e1b00 */
[----:B--2---:R-:W-:Y:S01]  /*0c30*/  @!P4 STL.64 [R1+0x70], R74 ;  /* 0x0000704a0100c387 */ /* 0x004fe20000100a00 */
[----:B------:R-:W-:-:S13]  /*0c40*/  ISETP.LE.AND P4, PT, R0, UR5, PT ;  /* 0x0000000500007c0c */ /* 0x000fda000bf83270 */
[----:B------:R-:W2:Y:S01]  /*0c50*/  @!P4 LDG.E.64 R76, desc[UR8][R78.64+0xa8] ;  /* 0x0000a8084e4cc981 */ /* 0x000ea2000c1e1b00 */
[----:B------:R-:W-:Y:S02]  /*0c60*/  UIADD3 UR5, UPT, UPT, UR4, 0x16, URZ ;  /* 0x0000001604057890 */ /* 0x000fe4000fffe0ff */
[----:B------:R-:W-:Y:S02]  /*0c70*/  UIADD3 UR6, UPT, UPT, UR4, 0x17, URZ ;  /* 0x0000001704067890 */ /* 0x000fe4000fffe0ff */
[----:B------:R-:W-:Y:S01]  /*0c80*/  UIADD3 UR7, UPT, UPT, UR4, 0x18, URZ ;  /* 0x0000001804077890 */ /* 0x000fe2000fffe0ff */
[----:B------:R0:W-:Y:S01]  /*0c90*/  @!P5 STL.64 [R1+0x78], R62 ;  /* 0x0000783e0100d387 */ /* 0x0001e20000100a00 */
[C---:B------:R-:W-:Y:S01]  /*0ca0*/  ISETP.LE.AND P5, PT, R0.reuse, UR5, PT ;  /* 0x0000000500007c0c */ /* 0x040fe2000bfa3270 */
[----:B------:R-:W-:Y:S02]  /*0cb0*/  UIADD3 UR5, UPT, UPT, UR4, 0x19, URZ ;  /* 0x0000001904057890 */ /* 0x000fe4000fffe0ff */
[----:B---3--:R1:W-:Y:S01]  /*0cc0*/  @!P6 STL.64 [R1+0x80], R64 ;  /* 0x000080400100e387 */ /* 0x0083e20000100a00 */
[----:B------:R-:W-:Y:S01]  /*0cd0*/  ISETP.LE.AND P6, PT, R0, UR6, PT ;  /* 0x0000000600007c0c */ /* 0x000fe2000bfc3270 */
[----:B------:R-:W-:-:S02]  /*0ce0*/  UIADD3 UR6, UPT, UPT, UR4, 0x1a, URZ ;  /* 0x0000001a04067890 */ /* 0x000fc4000fffe0ff */
[----:B----4-:R-:W-:Y:S01]  /*0cf0*/  @!P0 STL.64 [R1+0x90], R68 ;  /* 0x0000904401008387 */ /* 0x010fe20000100a00 */
[C---:B------:R-:W-:Y:S01]  /*0d00*/  ISETP.LE.AND P0, PT, R0.reuse, UR7, PT ;  /* 0x0000000700007c0c */ /* 0x040fe2000bf03270 */
[----:B------:R-:W-:Y:S02]  /*0d10*/  UIADD3 UR7, UPT, UPT, UR4, 0x1b, URZ ;  /* 0x0000001b04077890 */ /* 0x000fe4000fffe0ff */
[----:B-----5:R-:W-:Y:S01]  /*0d20*/  @!P1 STL.64 [R1+0x98], R70 ;  /* 0x0000984601009387 */ /* 0x020fe20000100a00 */
[C---:B------:R-:W-:Y:S01]  /*0d30*/  ISETP.LE.AND P1, PT, R0.reuse, UR5, PT ;  /* 0x0000000500007c0c */ /* 0x040fe2000bf23270 */
[----:B------:R-:W-:Y:S02]  /*0d40*/  UIADD3 UR5, UPT, UPT, UR4, 0x1c, URZ ;  /* 0x0000001c04057890 */ /* 0x000fe4000fffe0ff */
[----:B------:R-:W-:Y:S01]  /*0d50*/  @!P2 STL.64 [R1+0xa0], R72 ;  /* 0x0000a0480100a387 */ /* 0x000fe20000100a00 */
[----:B------:R-:W-:-:S03]  /*0d60*/  ISETP.LE.AND P2, PT, R0, UR6, PT ;  /* 0x0000000600007c0c */ /* 0x000fc6000bf43270 */
[----:B------:R3:W-:Y:S01]  /*0d70*/  @!P3 STL.64 [R1+0x88], R66 ;  /* 0x000088420100b387 */ /* 0x0007e20000100a00 */
[----:B------:R-:W-:-:S03]  /*0d80*/  ISETP.LE.AND P3, PT, R0, UR7, PT ;  /* 0x0000000700007c0c */ /* 0x000fc6000bf63270 */
[----:B0-----:R-:W4:Y:S04]  /*0d90*/  @!P5 LDG.E.64 R62, desc[UR8][R78.64+0xb0] ;  /* 0x0000b0084e3ed981 */ /* 0x001f28000c1e1b00 */
[----:B-1----:R-:W5:Y:S04]  /*0da0*/  @!P6 LDG.E.64 R64, desc[UR8][R78.64+0xb8] ;  /* 0x0000b8084e40e981 */ /* 0x002f68000c1e1b00 */
[----:B---3--:R-:W3:Y:S04]  /*0db0*/  @!P0 LDG.E.64 R66, desc[UR8][R78.64+0xc0] ;  /* 0x0000c0084e428981 */ /* 0x008ee8000c1e1b00 */
[----:B------:R-:W5:Y:S04]  /*0dc0*/  @!P2 LDG.E.64 R70, desc[UR8][R78.64+0xd0] ;  /* 0x0000d0084e46a981 */ /* 0x000f68000c1e1b00 */
[----:B------:R-:W5:Y:S04]  /*0dd0*/  @!P1 LDG.E.64 R68, desc[UR8][R78.64+0xc8] ;  /* 0x0000c8084e449981 */ /* 0x000f68000c1e1b00 */
[----:B------:R-:W5:Y:S04]  /*0de0*/  @!P3 LDG.E.64 R72, desc[UR8][R78.64+0xd8] ;  /* 0x0000d8084e48b981 */ /* 0x000f68000c1e1b00 */
[----:B--2---:R-:W-:Y:S01]  /*0df0*/  @!P4 STL.64 [R1+0xa8], R76 ;  /* 0x0000a84c0100c387 */ /* 0x004fe20000100a00 */
[----:B------:R-:W-:-:S13]  /*0e00*/  ISETP.LE.AND P4, PT, R0, UR5, PT ;  /* 0x0000000500007c0c */ /* 0x000fda000bf83270 */
[----:B------:R-:W2:Y:S01]  /*0e10*/  @!P4 LDG.E.64 R74, desc[UR8][R78.64+0xe0] ;  /* 0x0000e0084e4ac981 */ /* 0x000ea2000c1e1b00 */
[----:B------:R-:W-:Y:S02]  /*0e20*/  UIADD3 UR5, UPT, UPT, UR4, 0x1d, URZ ;  /* 0x0000001d04057890 */ /* 0x000fe4000fffe0ff */
[----:B------:R-:W-:Y:S02]  /*0e30*/  UIADD3 UR6, UPT, UPT, UR4, 0x1e, URZ ;  /* 0x0000001e04067890 */ /* 0x000fe4000fffe0ff */
[----:B------:R-:W-:Y:S02]  /*0e40*/  UIADD3 UR7, UPT, UPT, UR4, 0x1f, URZ ;  /* 0x0000001f04077890 */ /* 0x000fe4000fffe0ff */
[----:B------:R-:W-:Y:S01]  /*0e50*/  UIADD3 UR10, UPT, UPT, UR4, 0x20, URZ ;  /* 0x00000020040a7890 */ /* 0x000fe2000fffe0ff */
[----:B----4-:R0:W-:Y:S01]  /*0e60*/  @!P5 STL.64 [R1+0xb0], R62 ;  /* 0x0000b03e0100d387 */ /* 0x0101e20000100a00 */
[----:B------:R-:W-:Y:S01]  /*0e70*/  ISETP.LE.AND P5, PT, R0, UR5, PT ;  /* 0x0000000500007c0c */ /* 0x000fe2000bfa3270 */
[----:B------:R-:W-:-:S02]  /*0e80*/  UIADD3 UR5, UPT, UPT, UR4, 0x21, URZ ;  /* 0x0000002104057890 */ /* 0x000fc4000fffe0ff */
[----:B---3--:R-:W-:Y:S01]  /*0e90*/  @!P0 STL.64 [R1+0xc0], R66 ;  /* 0x0000c04201008387 */ /* 0x008fe20000100a00 */
[C---:B------:R-:W-:Y:S01]  /*0ea0*/  ISETP.LE.AND P0, PT, R0.reuse, UR6, PT ;  /* 0x0000000600007c0c */ /* 0x040fe2000bf03270 */
[----:B------:R-:W-:Y:S02]  /*0eb0*/  UIADD3 UR6, UPT, UPT, UR4, 0x23, URZ ;  /* 0x0000002304067890 */ /* 0x000fe4000fffe0ff */
[----:B-----5:R-:W-:Y:S01]  /*0ec0*/  @!P2 STL.64 [R1+0xd0], R70 ;  /* 0x0000d0460100a387 */ /* 0x020fe20000100a00 */
[C---:B------:R-:W-:Y:S01]  /*0ed0*/  ISETP.LE.AND P2, PT, R0.reuse, UR5, PT ;  /* 0x0000000500007c0c */ /* 0x040fe2000bf43270 */
[----:B------:R-:W-:Y:S02]  /*0ee0*/  UIADD3 UR5, UPT, UPT, UR4, 0x22, URZ ;  /* 0x0000002204057890 */ /* 0x000fe4000fffe0ff */
[----:B------:R1:W-:Y:S01]  /*0ef0*/  @!P6 STL.64 [R1+0xb8], R64 ;  /* 0x0000b8400100e387 */ /* 0x0003e20000100a00 */
[----:B------:R-:W-:-:S03]  /*0f00*/  ISETP.LE.AND P6, PT, R0, UR7, PT ;  /* 0x0000000700007c0c */ /* 0x000fc6000bfc3270 */
[----:B------:R3:W-:Y:S01]  /*0f10*/  @!P1 STL.64 [R1+0xc8], R68 ;  /* 0x0000c84401009387 */ /* 0x0007e20000100a00 */
[----:B------:R-:W-:-:S03]  /*0f20*/  ISETP.LE.AND P1, PT, R0, UR10, PT ;  /* 0x0000000a00007c0c */ /* 0x000fc6000bf23270 */
[----:B------:R4:W-:Y:S01]  /*0f30*/  @!P3 STL.64 [R1+0xd8], R72 ;  /* 0x0000d8480100b387 */ /* 0x0009e20000100a00 */
[----:B------:R-:W-:-:S03]  /*0f40*/  ISETP.LE.AND P3, PT, R0, UR5, PT ;  /* 0x0000000500007c0c */ /* 0x000fc6000bf63270 */
[----:B0-----:R-:W5:Y:S04]  /*0f50*/  @!P5 LDG.E.64 R62, desc[UR8][R78.64+0xe8] ;  /* 0x0000e8084e3ed981 */ /* 0x001f68000c1e1b00 */
[----:B-1----:R-:W5:Y:S04]  /*0f60*/  @!P0 LDG.E.64 R64, desc[UR8][R78.64+0xf0] ;  /* 0x0000f0084e408981 */ /* 0x002f68000c1e1b00 */
[----:B------:R-:W5:Y:S04]  /*0f70*/  @!P2 LDG.E.64 R70, desc[UR8][R78.64+0x108] ;  /* 0x000108084e46a981 */ /* 0x000f68000c1e1b00 */
[----:B------:R-:W5:Y:S04]  /*0f80*/  @!P6 LDG.E.64 R66, desc[UR8][R78.64+0xf8] ;  /* 0x0000f8084e42e981 */ /* 0x000f68000c1e1b00 */
[----:B---3--:R-:W3:Y:S04]  /*0f90*/  @!P1 LDG.E.64 R68, desc[UR8][R78.64+0x100] ;  /* 0x000100084e449981 */ /* 0x008ee8000c1e1b00 */
[----:B------:R-:W3:Y:S04]  /*0fa0*/  @!P3 LDG.E.64 R76, desc[UR8][R78.64+0x110] ;  /* 0x000110084e4cb981 */ /* 0x000ee8000c1e1b00 */
[----:B--2---:R-:W-:Y:S01]  /*0fb0*/  @!P4 STL.64 [R1+0xe0], R74 ;  /* 0x0000e04a0100c387 */ /* 0x004fe20000100a00 */
[----:B------:R-:W-:-:S13]  /*0fc0*/  ISETP.LE.AND P4, PT, R0, UR6, PT ;  /* 0x0000000600007c0c */ /* 0x000fda000bf83270 */
[----:B----4-:R-:W2:Y:S01]  /*0fd0*/  @!P4 LDG.E.64 R72, desc[UR8][R78.64+0x118] ;  /* 0x000118084e48c981 */ /* 0x010ea2000c1e1b00 */
[----:B------:R-:W-:Y:S02]  /*0fe0*/  UIADD3 UR5, UPT, UPT, UR4, 0x24, URZ ;  /* 0x0000002404057890 */ /* 0x000fe4000fffe0ff */
[----:B------:R-:W-:Y:S02]  /*0ff0*/  UIADD3 UR6, UPT, UPT, UR4, 0x25, URZ ;  /* 0x0000002504067890 */ /* 0x000fe4000fffe0ff */
[----:B------:R-:W-:Y:S02]  /*1000*/  UIADD3 UR7, UPT, UPT, UR4, 0x26, URZ ;  /* 0x0000002604077890 */ /* 0x000fe4000fffe0ff */
[----:B------:R-:W-:Y:S01]  /*1010*/  UIADD3 UR10, UPT, UPT, UR4, 0x27, URZ ;  /* 0x00000027040a7890 */ /* 0x000fe2000fffe0ff */
[----:B-----5:R0:W-:Y:S03]  /*1020*/  @!P5 STL.64 [R1+0xe8], R62 ;  /* 0x0000e83e0100d387 */ /* 0x0201e60000100a00 */
[C---:B------:R-:W-:Y:S01]  /*1030*/  ISETP.LE.AND P5, PT, R0.reuse, UR7, PT ;  /* 0x0000000700007c0c */ /* 0x040fe2000bfa3270 */
[----:B------:R-:W-:Y:S01]  /*1040*/  UIADD3 UR7, UPT, UPT, UR4, 0x2a, URZ ;  /* 0x0000002a04077890 */ /* 0x000fe2000fffe0ff */
[----:B------:R1:W-:Y:S01]  /*1050*/  @!P0 STL.64 [R1+0xf0], R64 ;  /* 0x0000f04001008387 */ /* 0x0003e20000100a00 */
[----:B------:R-:W-:Y:S01]  /*1060*/  ISETP.LE.AND P0, PT, R0, UR5, PT ;  /* 0x0000000500007c0c */ /* 0x000fe2000bf03270 */
[----:B------:R-:W-:-:S02]  /*1070*/  UIADD3 UR5, UPT, UPT, UR4, 0x28, URZ ;  /* 0x0000002804057890 */ /* 0x000fc4000fffe0ff */
[----:B------:R-:W-:Y:S01]  /*1080*/  @!P2 STL.64 [R1+0x108], R70 ;  /* 0x000108460100a387 */ /* 0x000fe20000100a00 */
[C---:B------:R-:W-:Y:S01]  /*1090*/  ISETP.LE.AND P2, PT, R0.reuse, UR6, PT ;  /* 0x0000000600007c0c */ /* 0x040fe2000bf43270 */
[----:B------:R-:W-:Y:S02]  /*10a0*/  UIADD3 UR6, UPT, UPT, UR4, 0x29, URZ ;  /* 0x0000002904067890 */ /* 0x000fe4000fffe0ff */
[----:B------:R4:W-:Y:S04]  /*10b0*/  @!P6 STL.64 [R1+0xf8], R66 ;  /* 0x0000f8420100e387 */ /* 0x0009e80000100a00 */
[----:B---3--:R3:W-:Y:S01]  /*10c0*/  @!P1 STL.64 [R1+0x100], R68 ;  /* 0x0001004401009387 */ /* 0x0087e20000100a00 */
[C---:B------:R-:W-:Y:S02]  /*10d0*/  ISETP.LE.AND P1, PT, R0.reuse, UR10, PT ;  /* 0x0000000a00007c0c */ /* 0x040fe4000bf23270 */
[C---:B------:R-:W-:Y:S01]  /*10e0*/  ISETP.LE.AND P6, PT, R0.reuse, UR6, PT ;  /* 0x0000000600007c0c */ /* 0x040fe2000bfc3270 */
[----:B------:R5:W-:Y:S01]  /*10f0*/  @!P3 STL.64 [R1+0x110], R76 ;  /* 0x0001104c0100b387 */ /* 0x000be20000100a00 */
[----:B------:R-:W-:-:S03]  /*1100*/  ISETP.LE.AND P3, PT, R0, UR5, PT ;  /* 0x0000000500007c0c */ /* 0x000fc6000bf63270 */
[----:B0-----:R-:W5:Y:S04]  /*1110*/  @!P0 LDG.E.64 R62, desc[UR8][R78.64+0x120] ;  /* 0x000120084e3e8981 */ /* 0x001f68000c1e1b00 */
[----:B-1----:R-:W5:Y:S04]  /*1120*/  @!P2 LDG.E.64 R64, desc[UR8][R78.64+0x128] ;  /* 0x000128084e40a981 */ /* 0x002f68000c1e1b00 */
[----:B----4-:R-:W4:Y:S04]  /*1130*/  @!P5 LDG.E.64 R66, desc[UR8][R78.64+0x130] ;  /* 0x000130084e42d981 */ /* 0x010f28000c1e1b00 */
[----:B---3--:R-:W3:Y:S04]  /*1140*/  @!P1 LDG.E.64 R68, desc[UR8][R78.64+0x138] ;  /* 0x000138084e449981 */ /* 0x008ee8000c1e1b00 */
[----:B------:R-:W3:Y:S04]  /*1150*/  @!P3 LDG.E.64 R70, desc[UR8][R78.64+0x140] ;  /* 0x000140084e46b981 */ /* 0x000ee8000c1e1b00 */
[----:B------:R-:W3:Y:S04]  /*1160*/  @!P6 LDG.E.64 R74, desc[UR8][R78.64+0x148] ;  /* 0x000148084e4ae981 */ /* 0x000ee8000c1e1b00 */
[----:B--2---:R-:W-:Y:S01]  /*1170*/  @!P4 STL.64 [R1+0x118], R72 ;  /* 0x000118480100c387 */ /* 0x004fe20000100a00 */
[----:B------:R-:W-:-:S13]  /*1180*/  ISETP.LE.AND P4, PT, R0, UR7, PT ;  /* 0x0000000700007c0c */ /* 0x000fda000bf83270 */
[----:B-----5:R-:W2:Y:S01]  /*1190*/  @!P4 LDG.E.64 R76, desc[UR8][R78.64+0x150] ;  /* 0x000150084e4cc981 */ /* 0x020ea2000c1e1b00 */
[----:B------:R-:W-:Y:S02]  /*11a0*/  UIADD3 UR5, UPT, UPT, UR4, 0x2b, URZ ;  /* 0x0000002b04057890 */ /* 0x000fe4000fffe0ff */
[----:B------:R-:W-:Y:S02]  /*11b0*/  UIADD3 UR6, UPT, UPT, UR4, 0x2c, URZ ;  /* 0x0000002c04067890 */ /* 0x000fe4000fffe0ff */
[----:B------:R-:W-:Y:S02]  /*11c0*/  UIADD3 UR7, UPT, UPT, UR4, 0x2d, URZ ;  /* 0x0000002d04077890 */ /* 0x000fe4000fffe0ff */
[----:B------:R-:W-:Y:S01]  /*11d0*/  UIADD3 UR10, UPT, UPT, UR4, 0x2e, URZ ;  /* 0x0000002e040a7890 */ /* 0x000fe2000fffe0ff */
[----:B------:R0:W-:Y:S01]  /*11e0*/  @!P0 STL.64 [R1+0x120], R62 ;  /* 0x0001203e01008387 */ /* 0x0001e20000100a00 */
[----:B------:R-:W-:Y:S01]  /*11f0*/  ISETP.LE.AND P0, PT, R0, UR5, PT ;  /* 0x0000000500007c0c */ /* 0x000fe2000bf03270 */
[----:B------:R-:W-:-:S02]  /*1200*/  UIADD3 UR5, UPT, UPT, UR4, 0x2f, URZ ;  /* 0x0000002f04057890 */ /* 0x000fc4000fffe0ff */
[----:B------:R1:W-:Y:S01]  /*1210*/  @!P2 STL.64 [R1+0x128], R64 ;  /* 0x000128400100a387 */ /* 0x0003e20000100a00 */
[C---:B------:R-:W-:Y:S01]  /*1220*/  ISETP.LE.AND P2, PT, R0.reuse, UR6, PT ;  /* 0x0000000600007c0c */ /* 0x040fe2000bf43270 */
[----:B------:R-:W-:Y:S02]  /*1230*/  UIADD3 UR6, UPT, UPT, UR4, 0x30, URZ ;  /* 0x0000003004067890 */ /* 0x000fe4000fffe0ff */
[----:B----4-:R4:W-:Y:S01]  /*1240*/  @!P5 STL.64 [R1+0x130], R66 ;  /* 0x000130420100d387 */ /* 0x0109e20000100a00 */
[C---:B------:R-:W-:Y:S01]  /*1250*/  ISETP.LE.AND P5, PT, R0.reuse, UR7, PT ;  /* 0x0000000700007c0c */ /* 0x040fe2000bfa3270 */
[----:B------:R-:W-:Y:S02]  /*1260*/  UIADD3 UR7, UPT, UPT, UR4, 0x31, URZ ;  /* 0x0000003104077890 */ /* 0x000fe4000fffe0ff */
[----:B---3--:R3:W-:Y:S01]  /*1270*/  @!P1 STL.64 [R1+0x138], R68 ;  /* 0x0001384401009387 */ /* 0x0087e20000100a00 */
[----:B------:R-:W-:-:S03]  /*1280*/  ISETP.LE.AND P1, PT, R0, UR10, PT ;  /* 0x0000000a00007c0c */ /* 0x000fc6000bf23270 */
[----:B------:R5:W-:Y:S01]  /*1290*/  @!P3 STL.64 [R1+0x140], R70 ;  /* 0x000140460100b387 */ /* 0x000be20000100a00 */
[----:B------:R-:W-:-:S03]  /*12a0*/  ISETP.LE.AND P3, PT, R0, UR7, PT ;  /* 0x0000000700007c0c */ /* 0x000fc6000bf63270 */
[----:B------:R5:W-:Y:S01]  /*12b0*/  @!P6 STL.64 [R1+0x148], R74 ;  /* 0x0001484a0100e387 */ /* 0x000be20000100a00 */
[----:B------:R-:W-:-:S03]  /*12c0*/  ISETP.LE.AND P6, PT, R0, UR5, PT ;  /* 0x0000000500007c0c */ /* 0x000fc6000bfc3270 */
[----:B0-----:R-:W2:Y:S04]  /*12d0*/  @!P0 LDG.E.64 R62, desc[UR8][R78.64+0x158] ;  /* 0x000158084e3e8981 */ /* 0x001ea8000c1e1b00 */
[----:B-1----:R-:W2:Y:S04]  /*12e0*/  @!P2 LDG.E.64 R64, desc[UR8][R78.64+0x160] ;  /* 0x000160084e40a981 */ /* 0x002ea8000c1e1b00 */
[----:B----4-:R-:W4:Y:S04]  /*12f0*/  @!P5 LDG.E.64 R66, desc[UR8][R78.64+0x168] ;  /* 0x000168084e42d981 */ /* 0x010f28000c1e1b00 */
[----:B---3--:R-:W3:Y:S04]  /*1300*/  @!P1 LDG.E.64 R68, desc[UR8][R78.64+0x170] ;  /* 0x000170084e449981 */ /* 0x008ee8000c1e1b00 */
[----:B-----5:R-:W5:Y:S04]  /*1310*/  @!P6 LDG.E.64 R70, desc[UR8][R78.64+0x178] ;  /* 0x000178084e46e981 */ /* 0x020f68000c1e1b00 */
        /* <DEDUP_REMOVED lines=19> */
[----:B-----5:R5:W-:Y:S01]  /*1450*/  @!P6 STL.64 [R1+0x178], R70 ;  /* 0x000178460100e387 */ /* 0x020be20000100a00 */
[----:B------:R-:W-:-:S03]  /*1460*/  ISETP.LE.AND P6, PT, R0, UR5, PT ;  /* 0x0000000500007c0c */ /* 0x000fc6000bfc3270 */
[----:B------:R-:W-:Y:S01]  /*1470*/  @!P3 STL.64 [R1+0x188], R74 ;  /* 0x0001884a0100b387 */ /* 0x000fe20000100a00 */
        /* <DEDUP_REMOVED lines=13> */
[----:B------:R-:W-:Y:S02]  /*1550*/  UIADD3 UR10, UPT, UPT, UR4, 0x3c, URZ ;  /* 0x0000003c040a7890 */ /* 0x000fe4000fffe0ff */
[----:B------:R-:W-:Y:S02]  /*1560*/  UIADD3 UR11, UPT, UPT, UR4, 0x3d, URZ ;  /* 0x0000003d040b7890 */ /* 0x000fe4000fffe0ff */
[----:B------:R-:W-:-:S02]  /*1570*/  UIADD3 UR12, UPT, UPT, UR4, 0x3e, URZ ;  /* 0x0000003e040c7890 */ /* 0x000fc4000fffe0ff */
[----:B------:R-:W-:Y:S01]  /*1580*/  UIADD3 UR13, UPT, UPT, UR4, 0x3f, URZ ;  /* 0x0000003f040d7890 */ /* 0x000fe2000fffe0ff */
[----:B------:R0:W-:Y:S01]  /*1590*/  @!P0 STL.64 [R1+0x190], R62 ;  /* 0x0001903e01008387 */ /* 0x0001e20000100a00 */
[----:B------:R-:W-:-:S03]  /*15a0*/  ISETP.LE.AND P0, PT, R0, UR5, PT ;  /* 0x0000000500007c0c */ /* 0x000fc6000bf03270 */
[----:B------:R1:W-:Y:S01]  /*15b0*/  @!P5 STL.64 [R1+0x198], R64 ;  /* 0x000198400100d387 */ /* 0x0003e20000100a00 */
[----:B------:R-:W-:-:S03]  /*15c0*/  ISETP.LE.AND P5, PT, R0, UR12, PT ;  /* 0x0000000c00007c0c */ /* 0x000fc6000bfa3270 */
[----:B----4-:R4:W-:Y:S01]  /*15d0*/  @!P2 STL.64 [R1+0x1a0], R66 ;  /* 0x0001a0420100a387 */ /* 0x0109e20000100a00 */
[----:B------:R-:W-:-:S03]  /*15e0*/  ISETP.LE.AND P2, PT, R0, UR7, PT ;  /* 0x0000000700007c0c */ /* 0x000fc6000bf43270 */
[----:B---3--:R3:W-:Y:S01]  /*15f0*/  @!P1 STL.64 [R1+0x1a8], R68 ;  /* 0x0001a84401009387 */ /* 0x0087e20000100a00 */
[----:B------:R-:W-:-:S03]  /*1600*/  ISETP.LE.AND P1, PT, R0, UR6, PT ;  /* 0x0000000600007c0c */ /* 0x000fc6000bf23270 */
[----:B------:R-:W-:Y:S01]  /*1610*/  @!P6 STL.64 [R1+0x1b0], R76 ;  /* 0x0001b04c0100e387 */ /* 0x000fe20000100a00 */
        /* <DEDUP_REMOVED lines=9> */
[----:B--2---:R0:W-:Y:S01]  /*16b0*/  @!P4 STL.64 [R1+0x1b8], R70 ;  /* 0x0001b8460100c387 */ /* 0x0041e20000100a00 */
[----:B------:R-:W-:-:S13]  /*16c0*/  ISETP.LE.AND P4, PT, R0, UR11, PT ;  /* 0x0000000b00007c0c */ /* 0x000fda000bf83270 */
[----:B0-----:R-:W2:Y:S04]  /*16d0*/  @!P4 LDG.E.64 R70, desc[UR8][R78.64+0x1e8] ;  /* 0x0001e8084e46c981 */ /* 0x001ea8000c1e1b00 */
[----:B-----5:R1:W-:Y:S04]  /*16e0*/  @!P0 STL.64 [R1+0x1c8], R62 ;  /* 0x0001c83e01008387 */ /* 0x0203e80000100a00 */
[----:B------:R1:W-:Y:S04]  /*16f0*/  @!P1 STL.64 [R1+0x1d0], R64 ;  /* 0x0001d04001009387 */ /* 0x0003e80000100a00 */
[----:B----4-:R1:W-:Y:S04]  /*1700*/  @!P2 STL.64 [R1+0x1d8], R66 ;  /* 0x0001d8420100a387 */ /* 0x0103e80000100a00 */
[----:B---3--:R1:W-:Y:S04]  /*1710*/  @!P3 STL.64 [R1+0x1e0], R68 ;  /* 0x0001e0440100b387 */ /* 0x0083e80000100a00 */
[----:B------:R1:W-:Y:S04]  /*1720*/  @!P5 STL.64 [R1+0x1f0], R72 ;  /* 0x0001f0480100d387 */ /* 0x0003e80000100a00 */
[----:B------:R1:W-:Y:S04]  /*1730*/  @!P6 STL.64 [R1+0x1f8], R74 ;  /* 0x0001f84a0100e387 */ /* 0x0003e80000100a00 */
[----:B--2---:R1:W-:Y:S02]  /*1740*/  @!P4 STL.64 [R1+0x1e8], R70 ;  /* 0x0001e8460100c387 */ /* 0x0043e40000100a00 */
.L_x_2:
[----:B------:R-:W-:Y:S05]  /*1750*/  BSYNC.RECONVERGENT B0 ;  /* 0x0000000000007941 */ /* 0x000fea0003800200 */
.L_x_1:
[----:B------:R-:W2:Y:S01]  /*1760*/  LDCU UR5, c[0x0][0x39c] ;  /* 0x00007380ff0577ac */ /* 0x000ea20008000800 */
[----:B------:R-:W-:Y:S02]  /*1770*/  VIADD R2, R2, UR4 ;  /* 0x0000000402027c36 */ /* 0x000fe40008000000 */
[----:B------:R-:W-:Y:S01]  /*1780*/  IMAD.MOV.U32 R5, RZ, RZ, RZ ;  /* 0x000000ffff057224 */ /* 0x000fe200078e00ff */
[----:B------:R-:W3:Y:S01]  /*1790*/  LDCU UR10, c[0x0][0x39c] ;  /* 0x00007380ff0a77ac */ /* 0x000ee20008000800 */
[----:B------:R-:W4:Y:S01]  /*17a0*/  LDCU UR7, c[0x0][0x3a0] ;  /* 0x00007400ff0777ac */ /* 0x000f220008000800 */
[----:B--2---:R-:W-:-:S13]  /*17b0*/  ISETP.GE.AND P1, PT, R2, UR5, PT ;  /* 0x0000000502007c0c */ /* 0x004fda000bf26270 */
.L_x_3:
[----:B------:R-:W2:Y:S01]  /*17c0*/  S2R R2, SR_TID.Y ;  /* 0x0000000000027919 */ /* 0x000ea20000002200 */
[----:B01----:R-:W-:Y:S02]  /*17d0*/  IMAD R70, R4, 0x40, R5 ;  /* 0x0000004004467824 */ /* 0x003fe400078e0205 */
[----:B------:R-:W1:Y:S02]  /*17e0*/  S2R R4, SR_CTAID.X ;  /* 0x0000000000047919 */ /* 0x000e640000002500 */
[C---:B------:R-:W-:Y:S01]  /*17f0*/  VIADD R62, R70.reuse, 0x1 ;  /* 0x00000001463e7836 */ /* 0x040fe20000000000 */
[C---:B----4-:R-:W-:Y:S01]  /*1800*/  ISETP.GE.OR P5, PT, R70.reuse, UR7, P1 ;  /* 0x0000000746007c0c */ /* 0x050fe20008fa6670 */
[----:B------:R-:W-:-:S12]  /*1810*/  VIADD R72, R70, 0x3 ;  /* 0x0000000346487836 */ /* 0x000fd80000000000 */
[----:B------:R-:W4:Y:S01]  /*1820*/  @!P5 LDC.64 R74, c[0x0][0x388] ;  /* 0x0000e200ff4adb82 */ /* 0x000f220000000a00 */
[C---:B--2---:R-:W-:Y:S02]  /*1830*/  VIADD R0, R2.reuse, UR4 ;  /* 0x0000000402007c36 */ /* 0x044fe40008000000 */
[----:B------:R-:W-:-:S03]  /*1840*/  @!P5 VIADD R63, R2, UR4 ;  /* 0x00000004023fdc36 */ /* 0x000fc60008000000 */
[----:B---3--:R-:W-:Y:S01]  /*1850*/  ISETP.GE.AND P0, PT, R0, UR10, PT ;  /* 0x0000000a00007c0c */ /* 0x008fe2000bf06270 */
[----:B------:R-:W-:-:S03]  /*1860*/  @!P5 IMAD R63, R63, UR7, R70 ;  /* 0x000000073f3fdc24 */ /* 0x000fc6000f8e0246 */
[----:B------:R-:W-:Y:S01]  /*1870*/  ISETP.GE.OR P3, PT, R62, UR7, P0 ;  /* 0x000000073e007c0c */ /* 0x000fe20008766670 */
[----:B------:R-:W-:Y:S01]  /*1880*/  VIADD R62, R70, 0x2 ;  /* 0x00000002463e7836 */ /* 0x000fe20000000000 */
[----:B------:R-:W-:Y:S01]  /*1890*/  ISETP.GE.OR P2, PT, R72, UR7, P0 ;  /* 0x0000000748007c0c */ /* 0x000fe20008746670 */
[----:B----4-:R-:W-:-:S03]  /*18a0*/  @!P5 IMAD.WIDE R74, R63, 0x8, R74 ;  /* 0x000000083f4ad825 */ /* 0x010fc600078e024a */
[----:B------:R-:W-:Y:S02]  /*18b0*/  ISETP.GE.OR P4, PT, R62, UR7, P0 ;  /* 0x000000073e007c0c */ /* 0x000fe40008786670 */
[----:B------:R-:W-:-:S05]  /*18c0*/  CS2R R62, SRZ ;  /* 0x00000000003e7805 */ /* 0x000fca000001ff00 */
[----:B------:R-:W2:Y:S01]  /*18d0*/  @!P3 LDC.64 R64, c[0x0][0x388] ;  /* 0x0000e200ff40bb82 */ /* 0x000ea20000000a00 */
[----:B-1----:R-:W-:Y:S01]  /*18e0*/  @!P3 IMAD.SHL.U32 R69, R4, 0x40, RZ ;  /* 0x000000400445b824 */ /* 0x002fe200078e00ff */
[----:B------:R1:W3:Y:S03]  /*18f0*/  @!P5 LDG.E.64 R62, desc[UR8][R74.64] ;  /* 0x000000084a3ed981 */ /* 0x0002e6000c1e1b00 */
[----:B------:R-:W-:Y:S01]  /*1900*/  @!P3 IMAD R68, R0, UR7, R69 ;  /* 0x000000070044bc24 */ /* 0x000fe2000f8e0245 */
[----:B------:R-:W-:Y:S01]  /*1910*/  @!P3 SHF.R.S32.HI R69, RZ, 0x1f, R5 ;  /* 0x0000001fff45b819 */ /* 0x000fe20000011405 */
[----:B------:R-:W-:Y:S01]  /*1920*/  @!P4 IMAD.SHL.U32 R73, R4, 0x40, RZ ;  /* 0x000000400449c824 */ /* 0x000fe200078e00ff */
[----:B------:R-:W4:Y:S02]  /*1930*/  @!P4 LDC.64 R66, c[0x0][0x388] ;  /* 0x0000e200ff42cb82 */ /* 0x000f240000000a00 */
[----:B------:R-:W-:-:S04]  /*1940*/  @!P3 IADD3 R71, P6, PT, R68, R5, RZ ;  /* 0x000000054447b210 */ /* 0x000fc80007fde0ff */
[----:B------:R-:W-:Y:S01]  /*1950*/  @!P3 LEA.HI.X.SX32 R72, R68, R69, 0x1, P6 ;  /* 0x000000454448b211 */ /* 0x000fe200030f0eff */
[----:B------:R-:W-:-:S05]  /*1960*/  VIADD R69, R70, 0x4 ;  /* 0x0000000446457836 */ /* 0x000fca0000000000 */
[----:B------:R-:W-:Y:S02]  /*1970*/  ISETP.GE.OR P5, PT, R69, UR7, P0 ;  /* 0x0000000745007c0c */ /* 0x000fe400087a6670 */
[----:B--2---:R-:W-:Y:S01]  /*1980*/  @!P3 LEA R68, P6, R71, R64, 0x3 ;  /* 0x000000404744b211 */ /* 0x004fe200078c18ff */
[----:B------:R-:W-:-:S03]  /*1990*/  @!P4 IMAD R64, R0, UR7, R73 ;  /* 0x000000070040cc24 */ /* 0x000fc6000f8e0249 */
[----:B------:R-:W-:Y:S02]  /*19a0*/  @!P3 LEA.HI.X R69, R71, R65, R72, 0x3, P6 ;  /* 0x000000414745b211 */ /* 0x000fe400030f1c48 */
[----:B------:R-:W-:Y:S01]  /*19b0*/  @!P4 SHF.R.S32.HI R65, RZ, 0x1f, R5 ;  /* 0x0000001fff41c819 */ /* 0x000fe20000011405 */
[----:B------:R-:W2:Y:S01]  /*19c0*/  @!P2 LDC.64 R72, c[0x0][0x388] ;  /* 0x0000e200ff48ab82 */ /* 0x000ea20000000a00 */
[----:B------:R-:W-:-:S04]  /*19d0*/  @!P4 IADD3 R71, P6, PT, R64, R5, RZ ;  /* 0x000000054047c210 */ /* 0x000fc80007fde0ff */
[----:B------:R-:W-:Y:S02]  /*19e0*/  @!P4 LEA.HI.X.SX32 R78, R64, R65, 0x1, P6 ;  /* 0x00000041404ec211 */ /* 0x000fe400030f0eff */
[C---:B----4-:R-:W-:Y:S01]  /*19f0*/  @!P4 LEA R76, P6, R71.reuse, R66, 0x3 ;  /* 0x00000042474cc211 */ /* 0x050fe200078c18ff */
[----:B-1----:R-:W1:Y:S03]  /*1a00*/  @!P5 LDC.64 R74, c[0x0][0x388] ;  /* 0x0000e200ff4adb82 */ /* 0x002e660000000a00 */
[----:B------:R-:W-:Y:S01]  /*1a10*/  @!P4 LEA.HI.X R77, R71, R67, R78, 0x3, P6 ;  /* 0x00000043474dc211 */ /* 0x000fe200030f1c4e */
[----:B------:R-:W-:Y:S01]  /*1a20*/  @!P2 IMAD.SHL.U32 R71, R4, 0x40, RZ ;  /* 0x000000400447a824 */ /* 0x000fe200078e00ff */
[----:B------:R-:W-:Y:S02]  /*1a30*/  CS2R R64, SRZ ;  /* 0x0000000000407805 */ /* 0x000fe4000001ff00 */
[----:B------:R-:W-:Y:S01]  /*1a40*/  CS2R R66, SRZ ;  /* 0x0000000000427805 */ /* 0x000fe2000001ff00 */
[----:B------:R-:W-:-:S02]  /*1a50*/  @!P2 IMAD R78, R0, UR7, R71 ;  /* 0x00000007004eac24 */ /* 0x000fc4000f8e0247 */
[----:B------:R-:W-:Y:S01]  /*1a60*/  VIADD R71, R70, 0x5 ;  /* 0x0000000546477836 */ /* 0x000fe20000000000 */
[----:B------:R4:W5:Y:S01]  /*1a70*/  @!P3 LDG.E.64 R64, desc[UR8][R68.64+0x8] ;  /* 0x000008084440b981 */ /* 0x000962000c1e1b00 */
[----:B------:R-:W-:-:S03]  /*1a80*/  @!P2 SHF.R.S32.HI R79, RZ, 0x1f, R5 ;  /* 0x0000001fff4fa819 */ /* 0x000fc60000011405 */
[----:B------:R-:W-:Y:S01]  /*1a90*/  ISETP.GE.OR P3, PT, R71, UR7, P0 ;  /* 0x0000000747007c0c */ /* 0x000fe20008766670 */
[----:B------:R0:W5:Y:S01]  /*1aa0*/  @!P4 LDG.E.64 R66, desc[UR8][R76.64+0x10] ;  /* 0x000010084c42c981 */ /* 0x000162000c1e1b00 */
[----:B------:R-:W-:Y:S01]  /*1ab0*/  @!P2 IADD3 R80, P4, PT, R78, R5, RZ ;  /* 0x000000054e50a210 */ /* 0x000fe20007f9e0ff */
[----:B------:R-:W-:-:S03]  /*1ac0*/  @!P5 IMAD.SHL.U32 R81, R4, 0x40, RZ ;  /* 0x000000400451d824 */ /* 0x000fc600078e00ff */
[----:B------:R-:W-:Y:S02]  /*1ad0*/  @!P2 LEA.HI.X.SX32 R79, R78, R79, 0x1, P4 ;  /* 0x0000004f4e4fa211 */ /* 0x000fe400020f0eff */
[----:B--2---:R-:W-:Y:S01]  /*1ae0*/  @!P2 LEA R78, P4, R80, R72, 0x3 ;  /* 0x00000048504ea211 */ /* 0x004fe200078818ff */
[----:B------:R-:W-:Y:S01]  /*1af0*/  @!P5 IMAD R72, R0, UR7, R81 ;  /* 0x000000070048dc24 */ /* 0x000fe2000f8e0251 */
[----:B----4-:R-:W-:Y:S02]  /*1b00*/  CS2R R68, SRZ ;  /* 0x0000000000447805 */ /* 0x010fe4000001ff00 */
[----:B------:R-:W-:Y:S01]  /*1b10*/  @!P2 LEA.HI.X R79, R80, R73, R79, 0x3, P4 ;  /* 0x00000049504fa211 */ /* 0x000fe200020f1c4f */
[----:B0-----:R-:W0:Y:S01]  /*1b20*/  @!P3 LDC.64 R76, c[0x0][0x388] ;  /* 0x0000e200ff4cbb82 */ /* 0x001e220000000a00 */
[----:B------:R-:W-:Y:S02]  /*1b30*/  @!P5 SHF.R.S32.HI R71, RZ, 0x1f, R5 ;  /* 0x0000001fff47d819 */ /* 0x000fe40000011405 */
[C---:B------:R-:W-:Y:S01]  /*1b40*/  @!P5 IADD3 R73, P4, PT, R72.reuse, R5, RZ ;  /* 0x000000054849d210 */ /* 0x040fe20007f9e0ff */
[----:B------:R2:W4:Y:S03]  /*1b50*/  @!P2 LDG.E.64 R68, desc[UR8][R78.64+0x18] ;  /* 0x000018084e44a981 */ /* 0x000526000c1e1b00 */
[----:B------:R-:W-:-:S02]  /*1b60*/  @!P5 LEA.HI.X.SX32 R72, R72, R71, 0x1, P4 ;  /* 0x000000474848d211 */ /* 0x000fc400020f0eff */
[----:B-1----:R-:W-:Y:S01]  /*1b70*/  @!P5 LEA R80, P2, R73, R74, 0x3 ;  /* 0x0000004a4950d211 */ /* 0x002fe200078418ff */
[----:B------:R-:W-:-:S03]  /*1b80*/  VIADD R71, R70, 0x6 ;  /* 0x0000000646477836 */ /* 0x000fc60000000000 */
[----:B------:R-:W-:Y:S01]  /*1b90*/  @!P5 LEA.HI.X R81, R73, R75, R72, 0x3, P2 ;  /* 0x0000004b4951d211 */ /* 0x000fe200010f1c48 */
[----:B------:R-:W-:Y:S01]  /*1ba0*/  @!P3 IMAD.SHL.U32 R75, R4, 0x40, RZ ;  /* 0x00000040044bb824 */ /* 0x000fe200078e00ff */
[----:B------:R-:W-:-:S03]  /*1bb0*/  ISETP.GE.OR P2, PT, R71, UR7, P0 ;  /* 0x0000000747007c0c */ /* 0x000fc60008746670 */
[----:B------:R-:W-:Y:S01]  /*1bc0*/  @!P3 IMAD R74, R0, UR7, R75 ;  /* 0x00000007004abc24 */ /* 0x000fe2000f8e024b */
[----:B------:R-:W-:-:S04]  /*1bd0*/  @!P3 SHF.R.S32.HI R71, RZ, 0x1f, R5 ;  /* 0x0000001fff47b819 */ /* 0x000fc80000011405 */
[----:B------:R-:W-:-:S04]  /*1be0*/  @!P3 IADD3 R75, P4, PT, R74, R5, RZ ;  /* 0x000000054a4bb210 */ /* 0x000fc80007f9e0ff */
[----:B------:R-:W-:Y:S02]  /*1bf0*/  @!P3 LEA.HI.X.SX32 R74, R74, R71, 0x1, P4 ;  /* 0x000000474a4ab211 */ /* 0x000fe400020f0eff */
[----:B0-----:R-:W-:-:S04]  /*1c00*/  @!P3 LEA R82, P4, R75, R76, 0x3 ;  /* 0x0000004c4b52b211 */ /* 0x001fc800078818ff */
[----:B------:R-:W-:Y:S02]  /*1c10*/  @!P3 LEA.HI.X R83, R75, R77, R74, 0x3, P4 ;  /* 0x0000004d4b53b211 */ /* 0x000fe400020f1c4a */
[----:B------:R-:W0:Y:S01]  /*1c20*/  @!P2 LDC.64 R76, c[0x0][0x388] ;  /* 0x0000e200ff4cab82 */ /* 0x000e220000000a00 */
[----:B------:R-:W-:Y:S02]  /*1c30*/  VIADD R70, R70, 0x7 ;  /* 0x0000000746467836 */ /* 0x000fe40000000000 */
[----:B------:R-:W-:Y:S01]  /*1c40*/  @!P2 IMAD.SHL.U32 R71, R4, 0x40, RZ ;  /* 0x000000400447a824 */ /* 0x000fe200078e00ff */
[----:B------:R-:W-:Y:S02]  /*1c50*/  CS2R R74, SRZ ;  /* 0x00000000004a7805 */ /* 0x000fe4000001ff00 */
[----:B------:R-:W-:Y:S01]  /*1c60*/  ISETP.GE.OR P0, PT, R70, UR7, P0 ;  /* 0x0000000746007c0c */ /* 0x000fe20008706670 */
[----:B--2---:R-:W-:Y:S01]  /*1c70*/  @!P2 IMAD R78, R0, UR7, R71 ;  /* 0x00000007004eac24 */ /* 0x004fe2000f8e0247 */
[----:B------:R-:W-:-:S02]  /*1c80*/  @!P2 SHF.R.S32.HI R71, RZ, 0x1f, R5 ;  /* 0x0000001fff47a819 */ /* 0x000fc40000011405 */
[----:B------:R1:W2:Y:S02]  /*1c90*/  @!P3 LDG.E.64 R74, desc[UR8][R82.64+0x28] ;  /* 0x00002808524ab981 */ /* 0x0002a4000c1e1b00 */
[----:B------:R-:W-:-:S04]  /*1ca0*/  @!P2 IADD3 R70, P3, PT, R78, R5, RZ ;  /* 0x000000054e46a210 */ /* 0x000fc80007f7e0ff */
[----:B------:R-:W-:-:S03]  /*1cb0*/  @!P2 LEA.HI.X.SX32 R71, R78, R71, 0x1, P3 ;  /* 0x000000474e47a211 */ /* 0x000fc600018f0eff */
[----:B------:R-:W1:Y:S01]  /*1cc0*/  @!P0 LDC.64 R78, c[0x0][0x388] ;  /* 0x0000e200ff4e8b82 */ /* 0x000e620000000a00 */
[----:B0-----:R-:W-:-:S04]  /*1cd0*/  @!P2 LEA R76, P3, R70, R76, 0x3 ;  /* 0x0000004c464ca211 */ /* 0x001fc800078618ff */
[----:B------:R-:W-:Y:S01]  /*1ce0*/  @!P2 LEA.HI.X R77, R70, R77, R71, 0x3, P3 ;  /* 0x0000004d464da211 */ /* 0x000fe200018f1c47 */
[----:B------:R-:W-:Y:S01]  /*1cf0*/  @!P0 IMAD.SHL.U32 R71, R4, 0x40, RZ ;  /* 0x0000004004478824 */ /* 0x000fe200078e00ff */
[----:B------:R-:W-:-:S03]  /*1d00*/  CS2R R72, SRZ ;  /* 0x0000000000487805 */ /* 0x000fc6000001ff00 */
[----:B------:R-:W-:Y:S01]  /*1d10*/  @!P0 IMAD R0, R0, UR7, R71 ;  /* 0x0000000700008c24 */ /* 0x000fe2000f8e0247 */
[----:B------:R-:W-:Y:S02]  /*1d20*/  CS2R R70, SRZ ;  /* 0x0000000000467805 */ /* 0x000fe4000001ff00 */
[----:B------:R0:W2:Y:S04]  /*1d30*/  @!P5 LDG.E.64 R72, desc[UR8][R80.64+0x20] ;  /* 0x000020085048d981 */ /* 0x0000a8000c1e1b00 */
[----:B------:R0:W2:Y:S01]  /*1d40*/  @!P2 LDG.E.64 R70, desc[UR8][R76.64+0x30] ;  /* 0x000030084c46a981 */ /* 0x0000a2000c1e1b00 */
[----:B-1----:R-:W-:Y:S02]  /*1d50*/  @!P0 IADD3 R82, P2, PT, R0, R5, RZ ;  /* 0x0000000500528210 */ /* 0x002fe40007f5e0ff */
[----:B0-----:R-:W-:-:S04]  /*1d60*/  @!P0 SHF.R.S32.HI R81, RZ, 0x1f, R5 ;  /* 0x0000001fff518819 */ /* 0x001fc80000011405 */
[----:B------:R-:W-:Y:S02]  /*1d70*/  @!P0 LEA.HI.X.SX32 R81, R0, R81, 0x1, P2 ;  /* 0x0000005100518211 */ /* 0x000fe400010f0eff */
[----:B------:R-:W-:-:S04]  /*1d80*/  @!P0 LEA R80, P2, R82, R78, 0x3 ;  /* 0x0000004e52508211 */ /* 0x000fc800078418ff */
[----:B------:R-:W-:Y:S02]  /*1d90*/  @!P0 LEA.HI.X R81, R82, R79, R81, 0x3, P2 ;  /* 0x0000004f52518211 */ /* 0x000fe400010f1c51 */
[----:B------:R-:W-:-:S06]  /*1da0*/  CS2R R78, SRZ ;  /* 0x00000000004e7805 */ /* 0x000fcc000001ff00 */
[----:B------:R-:W2:Y:S01]  /*1db0*/  @!P0 LDG.E.64 R78, desc[UR8][R80.64+0x38] ;  /* 0x00003808504e8981 */ /* 0x000ea2000c1e1b00 */
[----:B------:R-:W0:Y:S01]  /*1dc0*/  S2UR UR6, SR_CgaCtaId ;  /* 0x00000000000679c3 */ /* 0x000e220000008800 */
[----:B------:R-:W-:Y:S01]  /*1dd0*/  UMOV UR5, 0x400 ;  /* 0x0000040000057882 */ /* 0x000fe20000000000 */
[----:B------:R-:W-:Y:S02]  /*1de0*/  IMAD R0, R2, 0x40, R5 ;  /* 0x0000004002007824 */ /* 0x000fe400078e0205 */
[----:B------:R-:W-:Y:S01]  /*1df0*/  VIADD R5, R5, 0x8 ;  /* 0x0000000805057836 */ /* 0x000fe20000000000 */
[----:B0-----:R-:W-:-:S06]  /*1e00*/  ULEA UR5, UR6, UR5, 0x18 ;  /* 0x0000000506057291 */ /* 0x001fcc000f8ec0ff */
[----:B------:R-:W-:Y:S02]  /*1e10*/  LEA R77, R0, UR5, 0x3 ;  /* 0x00000005004d7c11 */ /* 0x000fe4000f8e18ff */
[----:B------:R-:W-:-:S03]  /*1e20*/  ISETP.NE.AND P0, PT, R5, 0x40, PT ;  /* 0x000000400500780c */ /* 0x000fc60003f05270 */
[----:B---3--:R0:W-:Y:S04]  /*1e30*/  STS.64 [R77], R62 ;  /* 0x0000003e4d007388 */ /* 0x0081e80000000a00 */
[----:B-----5:R0:W-:Y:S04]  /*1e40*/  STS.64 [R77+0x8], R64 ;  /* 0x000008404d007388 */ /* 0x0201e80000000a00 */
[----:B------:R0:W-:Y:S04]  /*1e50*/  STS.64 [R77+0x10], R66 ;  /* 0x000010424d007388 */ /* 0x0001e80000000a00 */
[----:B----4-:R0:W-:Y:S04]  /*1e60*/  STS.64 [R77+0x18], R68 ;  /* 0x000018444d007388 */ /* 0x0101e80000000a00 */
[----:B--2---:R0:W-:Y:S04]  /*1e70*/  STS.64 [R77+0x28], R74 ;  /* 0x0000284a4d007388 */ /* 0x0041e80000000a00 */
[----:B------:R0:W-:Y:S04]  /*1e80*/  STS.64 [R77+0x20], R72 ;  /* 0x000020484d007388 */ /* 0x0001e80000000a00 */
[----:B------:R0:W-:Y:S04]  /*1e90*/  STS.64 [R77+0x30], R70 ;  /* 0x000030464d007388 */ /* 0x0001e80000000a00 */
[----:B------:R0:W-:Y:S01]  /*1ea0*/  STS.64 [R77+0x38], R78 ;  /* 0x0000384e4d007388 */ /* 0x0001e20000000a00 */
[----:B------:R-:W-:Y:S05]  /*1eb0*/  @P0 BRA `(.L_x_3) ;  /* 0xfffffff800400947 */ /* 0x000fea000383ffff */
[----:B------:R-:W-:Y:S01]  /*1ec0*/  BAR.SYNC.DEFER_BLOCKING 0x0 ;  /* 0x0000000000007b1d */ /* 0x000fe20000010000 */
[----:B------:R-:W-:-:S07]  /*1ed0*/  IMAD.MOV.U32 R0, RZ, RZ, RZ ;  /* 0x000000ffff007224 */ /* 0x000fce00078e00ff */
.L_x_4:
[----:B0-----:R-:W-:-:S06]  /*1ee0*/  IMAD R62, R0, 0x8, R1 ;  /* 0x00000008003e7824 */ /* 0x001fcc00078e0201 */
[----:B------:R-:W2:Y:S01]  /*1ef0*/  LDL.64 R62, [R62] ;  /* 0x000000003e3e7983 */ /* 0x000ea20000100a00 */
[C---:B------:R-:W-:Y:S01]  /*1f00*/  LEA R5, R0.reuse, UR5, 0x9 ;  /* 0x0000000500057c11 */ /* 0x040fe2000f8e48ff */
[----:B------:R-:W-:-:S04]  /*1f10*/  VIADD R0, R0, 0x1 ;  /* 0x0000000100007836 */ /* 0x000fc80000000000 */
[----:B------:R-:W2:Y:S01]  /*1f20*/  LDS.128 R68, [R5] ;  /* 0x0000000005447984 */ /* 0x000ea20000000c00 */
[----:B------:R-:W-:-:S03]  /*1f30*/  ISETP.NE.AND P0, PT, R0, 0x40, PT ;  /* 0x000000400000780c */ /* 0x000fc60003f05270 */
[----:B------:R-:W0:Y:S04]  /*1f40*/  LDS.128 R64, [R5+0x10] ;  /* 0x0000100005407984 */ /* 0x000e280000000c00 */
[----:B------:R-:W1:Y:S04]  /*1f50*/  LDS.128 R72, [R5+0x30] ;  /* 0x0000300005487984 */ /* 0x000e680000000c00 */
[----:B------:R-:W3:Y:S04]  /*1f60*/  LDS.128 R76, [R5+0x40] ;  /* 0x00004000054c7984 */ /* 0x000ee80000000c00 */
[----:B------:R-:W4:Y:S04]  /*1f70*/  LDS.128 R80, [R5+0x50] ;  /* 0x0000500005507984 */ /* 0x000f280000000c00 */
[----:B------:R-:W5:Y:S01]  /*1f80*/  LDS.128 R84, [R5+0x60] ;  /* 0x0000600005547984 */ /* 0x000f620000000c00 */
[----:B--2---:R-:W-:-:S02]  /*1f90*/  DFMA R60, R62, R68, R60 ;  /* 0x000000443e3c722b */ /* 0x004fc4000000003c */
[C---:B------:R-:W-:Y:S02]  /*1fa0*/  DFMA R58, R62.reuse, R70, R58 ;  /* 0x000000463e3a722b */ /* 0x040fe4000000003a */
[C---:B0-----:R-:W-:Y:S01]  /*1fb0*/  DFMA R56, R62.reuse, R64, R56 ;  /* 0x000000403e38722b */ /* 0x041fe20000000038 */
[----:B------:R-:W0:Y:S01]  /*1fc0*/  LDS.128 R68, [R5+0x20] ;  /* 0x0000200005447984 */ /* 0x000e220000000c00 */
[C---:B------:R-:W-:Y:S02]  /*1fd0*/  DFMA R54, R62.reuse, R66, R54 ;  /* 0x000000423e36722b */ /* 0x040fe40000000036 */
[C---:B-1----:R-:W-:Y:S01]  /*1fe0*/  DFMA R48, R62.reuse, R72, R48 ;  /* 0x000000483e30722b */ /* 0x042fe20000000030 */
[----:B------:R-:W1:Y:S01]  /*1ff0*/  LDS.128 R64, [R5+0x70] ;  /* 0x0000700005407984 */ /* 0x000e620000000c00 */
[C---:B------:R-:W-:Y:S02]  /*2000*/  DFMA R46, R62.reuse, R74, R46 ;  /* 0x0000004a3e2e722b */ /* 0x040fe4000000002e */
[C---:B---3--:R-:W-:Y:S01]  /*2010*/  DFMA R44, R62.reuse, R76, R44 ;  /* 0x0000004c3e2c722b */ /* 0x048fe2000000002c */
[----:B------:R-:W2:Y:S01]  /*2020*/  LDS.128 R72, [R5+0x90] ;  /* 0x0000900005487984 */ /* 0x000ea20000000c00 */
[----:B------:R-:W-:-:S02]  /*2030*/  DFMA R42, R62, R78, R42 ;  /* 0x0000004e3e2a722b */ /* 0x000fc4000000002a */
[C---:B----4-:R-:W-:Y:S01]  /*2040*/  DFMA R40, R62.reuse, R80, R40 ;  /* 0x000000503e28722b */ /* 0x050fe20000000028 */
[----:B------:R-:W3:Y:S01]  /*2050*/  LDS.128 R76, [R5+0xa0] ;  /* 0x0000a000054c7984 */ /* 0x000ee20000000c00 */
[C---:B------:R-:W-:Y:S02]  /*2060*/  DFMA R38, R62.reuse, R82, R38 ;  /* 0x000000523e26722b */ /* 0x040fe40000000026 */
[C---:B-----5:R-:W-:Y:S01]  /*2070*/  DFMA R36, R62.reuse, R84, R36 ;  /* 0x000000543e24722b */ /* 0x060fe20000000024 */
[----:B------:R-:W4:Y:S01]  /*2080*/  LDS.128 R80, [R5+0xb0] ;  /* 0x0000b00005507984 */ /* 0x000f220000000c00 */
[----:B------:R-:W-:-:S03]  /*2090*/  DFMA R34, R62, R86, R34 ;  /* 0x000000563e22722b */ /* 0x000fc60000000022 */
[----:B------:R-:W5:Y:S01]  /*20a0*/  LDS.128 R84, [R5+0xc0] ;  /* 0x0000c00005547984 */ /* 0x000f620000000c00 */
[C---:B0-----:R-:W-:Y:S02]  /*20b0*/  DFMA R52, R62.reuse, R68, R52 ;  /* 0x000000443e34722b */ /* 0x041fe40000000034 */
[C---:B------:R-:W-:Y:S02]  /*20c0*/  DFMA R50, R62.reuse, R70, R50 ;  /* 0x000000463e32722b */ /* 0x040fe40000000032 */
[C---:B-1----:R-:W-:Y:S01]  /*20d0*/  DFMA R32, R62.reuse, R64, R32 ;  /* 0x000000403e20722b */ /* 0x042fe20000000020 */
[----:B------:R-:W0:Y:S01]  /*20e0*/  LDS.128 R68, [R5+0x80] ;  /* 0x0000800005447984 */ /* 0x000e220000000c00 */
[C---:B------:R-:W-:Y:S02]  /*20f0*/  DFMA R30, R62.reuse, R66, R30 ;  /* 0x000000423e1e722b */ /* 0x040fe4000000001e */
[C---:B--2---:R-:W-:Y:S01]  /*2100*/  DFMA R24, R62.reuse, R72, R24 ;  /* 0x000000483e18722b */ /* 0x044fe20000000018 */
[----:B------:R-:W1:Y:S01]  /*2110*/  LDS.128 R64, [R5+0xd0] ;  /* 0x0000d00005407984 */ /* 0x000e620000000c00 */
[----:B------:R-:W-:-:S02]  /*2120*/  DFMA R22, R62, R74, R22 ;  /* 0x0000004a3e16722b */ /* 0x000fc40000000016 */
[C---:B---3--:R-:W-:Y:S01]  /*2130*/  DFMA R20, R62.reuse, R76, R20 ;  /* 0x0000004c3e14722b */ /* 0x048fe20000000014 */
[----:B------:R-:W2:Y:S01]  /*2140*/  LDS.128 R72, [R5+0xf0] ;  /* 0x0000f00005487984 */ /* 0x000ea20000000c00 */
[C---:B------:R-:W-:Y:S02]  /*2150*/  DFMA R18, R62.reuse, R78, R18 ;  /* 0x0000004e3e12722b */ /* 0x040fe40000000012 */
        /* <DEDUP_REMOVED lines=51> */
[C---:B---3--:R-:W-:Y:S02]  /*2490*/  DFMA R148, R62.reuse, R76, R148 ;  /* 0x0000004c3e94722b */ /* 0x048fe40000000094 */
[C---:B------:R-:W-:Y:S02]  /*24a0*/  DFMA R150, R62.reuse, R78, R150 ;  /* 0x0000004e3e96722b */ /* 0x040fe40000000096 */
[C---:B----4-:R-:W-:Y:S02]  /*24b0*/  DFMA R144, R62.reuse, R80, R144 ;  /* 0x000000503e90722b */ /* 0x050fe40000000090 */
[C---:B------:R-:W-:Y:S02]  /*24c0*/  DFMA R146, R62.reuse, R82, R146 ;  /* 0x000000523e92722b */ /* 0x040fe40000000092 */
[C---:B-----5:R-:W-:Y:S02]  /*24d0*/  DFMA R156, R62.reuse, R84, R156 ;  /* 0x000000543e9c722b */ /* 0x060fe4000000009c */
[----:B------:R-:W-:-:S02]  /*24e0*/  DFMA R158, R62, R86, R158 ;  /* 0x000000563e9e722b */ /* 0x000fc4000000009e */
[C---:B0-----:R-:W-:Y:S02]  /*24f0*/  DFMA R140, R62.reuse, R68, R140 ;  /* 0x000000443e8c722b */ /* 0x041fe4000000008c */
[C---:B------:R-:W-:Y:S02]  /*2500*/  DFMA R142, R62.reuse, R70, R142 ;  /* 0x000000463e8e722b */ /* 0x040fe4000000008e */
[C---:B-1----:R-:W-:Y:S02]  /*2510*/  DFMA R136, R62.reuse, R64, R136 ;  /* 0x000000403e88722b */ /* 0x042fe40000000088 */
[----:B------:R-:W-:Y:S01]  /*2520*/  DFMA R138, R62, R66, R138 ;  /* 0x000000423e8a722b */ /* 0x000fe2000000008a */
[----:B------:R-:W-:Y:S10]  /*2530*/  @P0 BRA `(.L_x_4) ;  /* 0xfffffff800680947 */ /* 0x000ff4000383ffff */
[----:B------:R-:W-:Y:S01]  /*2540*/  BAR.SYNC.DEFER_BLOCKING 0x0 ;  /* 0x0000000000007b1d */ /* 0x000fe20000010000 */
[----:B------:R-:W-:-:S04]  /*2550*/  UIADD3 UR4, UPT, UPT, UR4, 0x40, URZ ;  /* 0x0000004004047890 */ /* 0x000fc8000fffe0ff */
[----:B------:R-:W-:-:S09]  /*2560*/  UISETP.GE.AND UP0, UPT, UR4, UR10, UPT ;  /* 0x0000000a0400728c */ /* 0x000fd2000bf06270 */
[----:B------:R-:W-:Y:S05]  /*2570*/  BRA.U !UP0, `(.L_x_5) ;  /* 0xffffffe108587547 */ /* 0x000fea000b83ffff */
.L_x_0:
[----:B------:R-:W1:Y:S01]  /*2580*/  S2R R5, SR_TID.Y ;  /* 0x0000000000057919 */ /* 0x000e620000002200 */
[----:B------:R-:W1:Y:S01]  /*2590*/  S2UR UR14, SR_CTAID.Y ;  /* 0x00000000000e79c3 */ /* 0x000e620000002600 */
[----:B------:R-:W2:Y:S07]  /*25a0*/  LDCU UR5, c[0x0][0x398] ;  /* 0x00007300ff0577ac */ /* 0x000eae0008000800 */
[----:B------:R-:W1:Y:S02]  /*25b0*/  LDC R0, c[0x0][0x364] ;  /* 0x0000d900ff007b82 */ /* 0x000e640000000800 */
[----:B-1----:R-:W-:-:S05]  /*25c0*/  IMAD R0, R0, UR14, R5 ;  /* 0x0000000e00007c24 */ /* 0x002fca000f8e0205 */
[----:B--2---:R-:W-:-:S13]  /*25d0*/  ISETP.GE.AND P0, PT, R0, UR5, PT ;  /* 0x0000000500007c0c */ /* 0x004fda000bf06270 */
[----:B------:R-:W-:Y:S05]  /*25e0*/  @P0 EXIT ;  /* 0x000000000000094d */ /* 0x000fea0003800000 */
[----:B------:R-:W1:Y:S08]  /*25f0*/  S2UR UR4, SR_CTAID.X ;  /* 0x00000000000479c3 */ /* 0x000e700000002500 */
[----:B------:R-:W2:Y:S08]  /*2600*/  LDC R0, c[0x0][0x364] ;  /* 0x0000d900ff007b82 */ /* 0x000eb00000000800 */
[----:B------:R-:W3:Y:S08]  /*2610*/  LDC R63, c[0x0][0x3a0] ;  /* 0x0000e800ff3f7b82 */ /* 0x000ef00000000800 */
[----:B------:R-:W4:Y:S01]  /*2620*/  LDC.64 R2, c[0x0][0x390] ;  /* 0x0000e400ff027b82 */ /* 0x000f220000000a00 */
[----:B-1----:R-:W-:-:S02]  /*2630*/  ULEA UR5, UR4, 0x1, 0x6 ;  /* 0x0000000104057891 */ /* 0x002fc4000f8e30ff */
[----:B------:R-:W-:Y:S02]  /*2640*/  ULEA UR6, UR4, 0x2, 0x6 ;  /* 0x0000000204067891 */ /* 0x000fe4000f8e30ff */
[----:B------:R-:W-:Y:S02]  /*2650*/  USHF.L.U32 UR10, UR4, 0x6, URZ ;  /* 0x00000006040a7899 */ /* 0x000fe400080006ff */
[----:B------:R-:W-:Y:S01]  /*2660*/  ULEA UR7, UR4, 0x3, 0x6 ;  /* 0x0000000304077891 */ /* 0x000fe2000f8e30ff */
[----:B--2---:R-:W-:Y:S01]  /*2670*/  IMAD R0, R0, UR14, R5 ;  /* 0x0000000e00007c24 */ /* 0x004fe2000f8e0205 */
[----:B------:R-:W-:Y:S02]  /*2680*/  ULEA UR11, UR4, 0xb, 0x6 ;  /* 0x0000000b040b7891 */ /* 0x000fe4000f8e30ff */
[----:B------:R-:W-:Y:S02]  /*2690*/  ULEA UR12, UR4, 0x2c, 0x6 ;  /* 0x0000002c040c7891 */ /* 0x000fe4000f8e30ff */
[----:B------:R-:W-:Y:S01]  /*26a0*/  ULEA UR13, UR4, 0x3e, 0x6 ;  /* 0x0000003e040d7891 */ /* 0x000fe2000f8e30ff */
[C---:B---3--:R-:W-:Y:S01]  /*26b0*/  ISETP.LE.AND P2, PT, R63.reuse, UR5, PT ;  /* 0x000000053f007c0c */ /* 0x048fe2000bf43270 */
[----:B------:R-:W-:Y:S01]  /*26c0*/  ULEA UR5, UR4, 0x4, 0x6 ;  /* 0x0000000404057891 */ /* 0x000fe2000f8e30ff */
[C---:B------:R-:W-:Y:S01]  /*26d0*/  ISETP.LE.AND P3, PT, R63.reuse, UR6, PT ;  /* 0x000000063f007c0c */ /* 0x040fe2000bf63270 */
[----:B------:R-:W-:Y:S01]  /*26e0*/  ULEA UR6, UR4, 0x5, 0x6 ;  /* 0x0000000504067891 */ /* 0x000fe2000f8e30ff */
[----:B------:R-:W-:Y:S01]  /*26f0*/  IMAD R5, R0, R63, UR10 ;  /* 0x0000000a00057e24 */ /* 0x000fe2000f8e023f */
[C---:B------:R-:W-:Y:S01]  /*2700*/  ISETP.LE.AND P1, PT, R63.reuse, UR10, PT ;  /* 0x0000000a3f007c0c */ /* 0x040fe2000bf23270 */
[----:B------:R-:W-:Y:S01]  /*2710*/  ULEA UR10, UR4, 0xa, 0x6 ;  /* 0x0000000a040a7891 */ /* 0x000fe2000f8e30ff */
[----:B------:R-:W-:Y:S01]  /*2720*/  ISETP.LE.AND P5, PT, R63, UR5, PT ;  /* 0x000000053f007c0c */ /* 0x000fe2000bfa3270 */
[----:B----4-:R-:W-:Y:S01]  /*2730*/  IMAD.WIDE R2, R5, 0x8, R2 ;  /* 0x0000000805027825 */ /* 0x010fe200078e0202 */
[C---:B------:R-:W-:Y:S01]  /*2740*/  ISETP.LE.AND P0, PT, R63.reuse, UR6, PT ;  /* 0x000000063f007c0c */ /* 0x040fe2000bf03270 */
[----:B------:R-:W-:Y:S01]  /*2750*/  ULEA UR5, UR4, 0x6, 0x6 ;  /* 0x0000000604057891 */ /* 0x000fe2000f8e30ff */
[C---:B------:R-:W-:Y:S01]  /*2760*/  ISETP.LE.AND P4, PT, R63.reuse, UR7, PT ;  /* 0x000000073f007c0c */ /* 0x040fe2000bf83270 */
[----:B------:R-:W-:Y:S01]  /*2770*/  ULEA UR6, UR4, 0x7, 0x6 ;  /* 0x0000000704067891 */ /* 0x000fe2000f8e30ff */
[----:B------:R1:W-:Y:S01]  /*2780*/  @!P2 STG.E.64 desc[UR8][R2.64+0x8], R58 ;  /* 0x0000083a0200a986 */ /* 0x0003e2000c101b08 */
[----:B------:R-:W-:Y:S01]  /*2790*/  ULEA UR7, UR4, 0x8, 0x6 ;  /* 0x0000000804077891 */ /* 0x000fe2000f8e30ff */
[C---:B------:R-:W-:Y:S01]  /*27a0*/  ISETP.LE.AND P6, PT, R63.reuse, UR10, PT ;  /* 0x0000000a3f007c0c */ /* 0x040fe2000bfc3270 */
[----:B------:R-:W-:Y:S01]  /*27b0*/  ULEA UR10, UR4, 0x15, 0x6 ;  /* 0x00000015040a7891 */ /* 0x000fe2000f8e30ff */
[C---:B------:R-:W-:Y:S01]  /*27c0*/  ISETP.LE.AND P2, PT, R63.reuse, UR5, PT ;  /* 0x000000053f007c0c */ /* 0x040fe2000bf43270 */
[----:B------:R-:W-:Y:S01]  /*27d0*/  ULEA UR5, UR4, 0x9, 0x6 ;  /* 0x0000000904057891 */ /* 0x000fe2000f8e30ff */
[----:B------:R1:W-:Y:S01]  /*27e0*/  @!P1 STG.E.64 desc[UR8][R2.64], R60 ;  /* 0x0000003c02009986 */ /* 0x0003e2000c101b08 */
[----:B------:R-:W-:Y:S01]  /*27f0*/  ISETP.LE.AND P1, PT, R63, UR6, PT ;  /* 0x000000063f007c0c */ /* 0x000fe2000bf23270 */
[----:B------:R-:W-:-:S02]  /*2800*/  ULEA UR6, UR4, 0xc, 0x6 ;  /* 0x0000000c04067891 */ /* 0x000fc4000f8e30ff */
[----:B------:R1:W-:Y:S01]  /*2810*/  @!P3 STG.E.64 desc[UR8][R2.64+0x10], R56 ;  /* 0x000010380200b986 */ /* 0x0003e2000c101b08 */
[C---:B------:R-:W-:Y:S01]  /*2820*/  ISETP.LE.AND P3, PT, R63.reuse, UR7, PT ;  /* 0x000000073f007c0c */ /* 0x040fe2000bf63270 */
[----:B------:R-:W-:Y:S02]  /*2830*/  ULEA UR7, UR4, 0xd, 0x6 ;  /* 0x0000000d04077891 */ /* 0x000fe4000f8e30ff */
[----:B------:R1:W-:Y:S01]  /*2840*/  @!P0 STG.E.64 desc[UR8][R2.64+0x28], R50 ;  /* 0x0000283202008986 */ /* 0x0003e2000c101b08 */
[C---:B------:R-:W-:Y:S01]  /*2850*/  ISETP.LE.AND P0, PT, R63.reuse, UR5, PT ;  /* 0x000000053f007c0c */ /* 0x040fe2000bf03270 */
[----:B------:R-:W-:Y:S02]  /*2860*/  ULEA UR5, UR4, 0xe, 0x6 ;  /* 0x0000000e04057891 */ /* 0x000fe4000f8e30ff */
        /* <DEDUP_REMOVED lines=139> */
[----:B------:R-:W-:-:S03]  /*3120*/  ISETP.LE.AND P6, PT, R63, UR5, PT ;  /* 0x000000053f007c0c */ /* 0x000fc6000bfc3270 */
        /* <DEDUP_REMOVED lines=12> */
[----:B------:R1:W-:Y:S04]  /*31f0*/  @!P6 STG.E.64 desc[UR8][R2.64+0x1c8], R146 ;  /* 0x0001c8920200e986 */ /* 0x0003e8000c101b08 */
[----:B------:R1:W-:Y:S04]  /*3200*/  @!P5 STG.E.64 desc[UR8][R2.64+0x1d0], R148 ;  /* 0x0001d0940200d986 */ /* 0x0003e8000c101b08 */
[----:B------:R1:W-:Y:S04]  /*3210*/  @!P4 STG.E.64 desc[UR8][R2.64+0x1d8], R150 ;  /* 0x0001d8960200c986 */ /* 0x0003e8000c101b08 */
[----:B------:R1:W-:Y:S04]  /*3220*/  @!P3 STG.E.64 desc[UR8][R2.64+0x1e0], R152 ;  /* 0x0001e0980200b986 */ /* 0x0003e8000c101b08 */
[----:B------:R1:W-:Y:S04]  /*3230*/  @!P2 STG.E.64 desc[UR8][R2.64+0x1e8], R154 ;  /* 0x0001e89a0200a986 */ /* 0x0003e8000c101b08 */
[----:B------:R1:W-:Y:S01]  /*3240*/  @!P1 STG.E.64 desc[UR8][R2.64+0x1f0], R156 ;  /* 0x0001f09c02009986 */ /* 0x0003e2000c101b08 */
[----:B------:R-:W-:Y:S05]  /*3250*/  @P0 EXIT ;  /* 0x000000000000094d */ /* 0x000fea0003800000 */
[----:B------:R-:W-:Y:S01]  /*3260*/  STG.E.64 desc[UR8][R2.64+0x1f8], R158 ;  /* 0x0001f89e02007986 */ /* 0x000fe2000c101b08 */
[----:B------:R-:W-:Y:S05]  /*3270*/  EXIT ;  /* 0x000000000000794d */ /* 0x000fea0003800000 */
.L_x_6:
[----:B------:R-:W-:-:S00]  /*3280*/  BRA `(.L_x_6) ;  /* 0xfffffffc00fc7947 */ /* 0x000fc0000383ffff */
[----:B------:R-:W-:-:S00]  /*3290*/  NOP ;  /* 0x0000000000007918 */ /* 0x000fc00000000000 */
        /* <DEDUP_REMOVED lines=14> */
.L_x_7:


//--------------------- .nv.shared._Z20matrixMultiplyKernelPdS_S_iii --------------------------
	.section	.nv.shared._Z20matrixMultiplyKernelPdS_S_iii,"aw",@nobits
	.sectionflags	@""
	.align	8
.nv.shared._Z20matrixMultiplyKernelPdS_S_iii:
	.zero		33792


//--------------------- .nv.shared.reserved.0     --------------------------
	.section	.nv.shared.reserved.0,"aw",@nobits
	.weak		__nv_reservedSMEM_offset_0_alias
	.size		__nv_reservedSMEM_offset_0_alias, 0, 64
	.other		__nv_reservedSMEM_offset_0_alias,@"STO_CUDA_RESERVED_SHARED STV_DEFAULT"
__nv_reservedSMEM_offset_0_alias:
	.zero		0
	.zero		64


//--------------------- .nv.constant0._Z20matrixMultiplyKernelPdS_S_iii --------------------------
	.section	.nv.constant0._Z20matrixMultiplyKernelPdS_S_iii,"a",@progbits
	.sectionflags	@""
	.align	4
.nv.constant0._Z20matrixMultiplyKernelPdS_S_iii:
	.zero		932


//--------------------- SYMBOLS --------------------------

	.type		.nv.reservedSmem.offset0,@object
	.size		.nv.reservedSmem.offset0,0x4
	.type		.nv.reservedSmem.cap,@object
	.size		.nv.reservedSmem.cap,0x4
